	.target	sm_90a

	.elftype	@"ET_EXEC"


//--------------------- .note.nv.tkinfo           --------------------------
	.section	.note.nv.tkinfo,"",@"SHT_NOTE"
	.sectionflags	@"SHF_NOTE_NV_TKINFO"
	.tkinfo
        /*0018*/ 	.word	0x00000002
        /*0030*/ 	.string	""
        /*0030*/ 	.string	"ptxas"
        /*0030*/ 	.string	"Cuda compilation tools, release 13.0, V13.0.88"
        /*0030*/ 	.string	"Build cuda_13.0.r13.0/compiler.36424714_0"
        /*0030*/ 	.string	"-v  -suppress-debug-info  -lineinfo  -arch sm_90a "



//--------------------- .note.nv.cuinfo           --------------------------
	.section	.note.nv.cuinfo,"",@"SHT_NOTE"
	.sectionflags	@"SHF_NOTE_NV_CUINFO"
        /*0018*/ 	.short	0x0002
        /*001a*/ 	.short	0x005a
        /*001c*/ 	.short	0x0082
	.zero		2


//--------------------- .nv.info                  --------------------------
	.section	.nv.info,"",@"SHT_CUDA_INFO"
	.align	4


	//----- nvinfo : EIATTR_REGCOUNT
	.align		4
        /*0000*/ 	.byte	0x04, 0x2f
        /*0002*/ 	.short	(.L_1 - .L_0)
	.align		4
.L_0:
        /*0004*/ 	.word	index@(matmul_kernel)
        /*0008*/ 	.word	0x00000080


	//----- nvinfo : EIATTR_FRAME_SIZE
	.align		4
.L_1:
        /*000c*/ 	.byte	0x04, 0x11
        /*000e*/ 	.short	(.L_3 - .L_2)
	.align		4
.L_2:
        /*0010*/ 	.word	index@(matmul_kernel)
        /*0014*/ 	.word	0x00000000


	//----- nvinfo : EIATTR_MIN_STACK_SIZE
	.align		4
.L_3:
        /*0018*/ 	.byte	0x04, 0x12
        /*001a*/ 	.short	(.L_5 - .L_4)
	.align		4
.L_4:
        /*001c*/ 	.word	index@(matmul_kernel)
        /*0020*/ 	.word	0x00000000
.L_5:


//--------------------- .nv.compat                --------------------------
	.section	.nv.compat,"",@"SHT_CUDA_COMPAT_INFO"
	.align	4
        /*0000*/ 	.byte	0x02, 0x09, 0x01, 0x00, 0x02, 0x02, 0x04, 0x00, 0x02, 0x05, 0x05, 0x00, 0x03, 0x07, 0x01, 0x01
        /*0010*/ 	.byte	0x02, 0x03, 0x00, 0x00, 0x02, 0x06, 0x01, 0x00, 0x04, 0x0b, 0x08, 0x00, 0x00, 0x00, 0x00, 0x00
        /*0020*/ 	.byte	0x00, 0x00, 0x00, 0x00


//--------------------- .nv.info.matmul_kernel    --------------------------
	.section	.nv.info.matmul_kernel,"",@"SHT_CUDA_INFO"
	.sectionflags	@""
	.align	4


	//----- nvinfo : EIATTR_CUDA_API_VERSION
	.align		4
        /*0000*/ 	.byte	0x04, 0x37
        /*0002*/ 	.short	(.L_7 - .L_6)
.L_6:
        /*0004*/ 	.word	0x00000082


	//----- nvinfo : EIATTR_KPARAM_INFO
	.align		4
.L_7:
        /*0008*/ 	.byte	0x04, 0x17
        /*000a*/ 	.short	(.L_9 - .L_8)
.L_8:
        /*000c*/ 	.word	0x00000000
        /*0010*/ 	.short	0x000d
        /*0012*/ 	.short	0x0048
        /*0014*/ 	.byte	0x00, 0xf4, 0x21, 0x00


	//----- nvinfo : EIATTR_KPARAM_INFO
	.align		4
.L_9:
        /*0018*/ 	.byte	0x04, 0x17
        /*001a*/ 	.short	(.L_11 - .L_10)
.L_10:
        /*001c*/ 	.word	0x00000000
        /*0020*/ 	.short	0x000c
        /*0022*/ 	.short	0x0040
        /*0024*/ 	.byte	0x00, 0xf4, 0x21, 0x00


	//----- nvinfo : EIATTR_KPARAM_INFO
	.align		4
.L_11:
        /*0028*/ 	.byte	0x04, 0x17
        /*002a*/ 	.short	(.L_13 - .L_12)
.L_12:
        /*002c*/ 	.word	0x00000000
        /*0030*/ 	.short	0x000b
        /*0032*/ 	.short	0x0038
        /*0034*/ 	.byte	0x00, 0xf0, 0x11, 0x00


	//----- nvinfo : EIATTR_KPARAM_INFO
	.align		4
.L_13:
        /*0038*/ 	.byte	0x04, 0x17
        /*003a*/ 	.short	(.L_15 - .L_14)
.L_14:
        /*003c*/ 	.word	0x00000000
        /*0040*/ 	.short	0x000a
        /*0042*/ 	.short	0x0034
        /*0044*/ 	.byte	0x00, 0xf0, 0x11, 0x00


	//----- nvinfo : EIATTR_KPARAM_INFO
	.align		4
.L_15:
        /*0048*/ 	.byte	0x04, 0x17
        /*004a*/ 	.short	(.L_17 - .L_16)
.L_16:
        /*004c*/ 	.word	0x00000000
        /*0050*/ 	.short	0x0009
        /*0052*/ 	.short	0x0030
        /*0054*/ 	.byte	0x00, 0xf0, 0x11, 0x00


	//----- nvinfo : EIATTR_KPARAM_INFO
	.align		4
.L_17:
        /*0058*/ 	.byte	0x04, 0x17
        /*005a*/ 	.short	(.L_19 - .L_18)
.L_18:
        /*005c*/ 	.word	0x00000000
        /*0060*/ 	.short	0x0008
        /*0062*/ 	.short	0x002c
        /*0064*/ 	.byte	0x00, 0xf0, 0x11, 0x00


	//----- nvinfo : EIATTR_KPARAM_INFO
	.align		4
.L_19:
        /*0068*/ 	.byte	0x04, 0x17
        /*006a*/ 	.short	(.L_21 - .L_20)
.L_20:
        /*006c*/ 	.word	0x00000000
        /*0070*/ 	.short	0x0007
        /*0072*/ 	.short	0x0028
        /*0074*/ 	.byte	0x00, 0xf0, 0x11, 0x00


	//----- nvinfo : EIATTR_KPARAM_INFO
	.align		4
.L_21:
        /*0078*/ 	.byte	0x04, 0x17
        /*007a*/ 	.short	(.L_23 - .L_22)
.L_22:
        /*007c*/ 	.word	0x00000000
        /*0080*/ 	.short	0x0006
        /*0082*/ 	.short	0x0024
        /*0084*/ 	.byte	0x00, 0xf0, 0x11, 0x00


	//----- nvinfo : EIATTR_KPARAM_INFO
	.align		4
.L_23:
        /*0088*/ 	.byte	0x04, 0x17
        /*008a*/ 	.short	(.L_25 - .L_24)
.L_24:
        /*008c*/ 	.word	0x00000000
        /*0090*/ 	.short	0x0005
        /*0092*/ 	.short	0x0020
        /*0094*/ 	.byte	0x00, 0xf0, 0x11, 0x00


	//----- nvinfo : EIATTR_KPARAM_INFO
	.align		4
.L_25:
        /*0098*/ 	.byte	0x04, 0x17
        /*009a*/ 	.short	(.L_27 - .L_26)
.L_26:
        /*009c*/ 	.word	0x00000000
        /*00a0*/ 	.short	0x0004
        /*00a2*/ 	.short	0x001c
        /*00a4*/ 	.byte	0x00, 0xf0, 0x11, 0x00


	//----- nvinfo : EIATTR_KPARAM_INFO
	.align		4
.L_27:
        /*00a8*/ 	.byte	0x04, 0x17
        /*00aa*/ 	.short	(.L_29 - .L_28)
.L_28:
        /*00ac*/ 	.word	0x00000000
        /*00b0*/ 	.short	0x0003
        /*00b2*/ 	.short	0x0018
        /*00b4*/ 	.byte	0x00, 0xf0, 0x11, 0x00


	//----- nvinfo : EIATTR_KPARAM_INFO
	.align		4
.L_29:
        /*00b8*/ 	.byte	0x04, 0x17
        /*00ba*/ 	.short	(.L_31 - .L_30)
.L_30:
        /*00bc*/ 	.word	0x00000000
        /*00c0*/ 	.short	0x0002
        /*00c2*/ 	.short	0x0010
        /*00c4*/ 	.byte	0x00, 0xf4, 0x21, 0x00


	//----- nvinfo : EIATTR_KPARAM_INFO
	.align		4
.L_31:
        /*00c8*/ 	.byte	0x04, 0x17
        /*00ca*/ 	.short	(.L_33 - .L_32)
.L_32:
        /*00cc*/ 	.word	0x00000000
        /*00d0*/ 	.short	0x0001
        /*00d2*/ 	.short	0x0008
        /*00d4*/ 	.byte	0x00, 0xf4, 0x21, 0x00


	//----- nvinfo : EIATTR_KPARAM_INFO
	.align		4
.L_33:
        /*00d8*/ 	.byte	0x04, 0x17
        /*00da*/ 	.short	(.L_35 - .L_34)
.L_34:
        /*00dc*/ 	.word	0x00000000
        /*00e0*/ 	.short	0x0000
        /*00e2*/ 	.short	0x0000
        /*00e4*/ 	.byte	0x00, 0xf4, 0x21, 0x00


	//----- nvinfo : EIATTR_EXPLICIT_CLUSTER
	.align		4
.L_35:
        /*00e8*/ 	.byte	0x01, 0x3e
	.zero		2


	//----- nvinfo : EIATTR_CTA_PER_CLUSTER
	.align		4
        /*00ec*/ 	.byte	0x04, 0x3d
        /*00ee*/ 	.short	(.L_37 - .L_36)
.L_36:
        /*00f0*/ 	.word	0x00000004
        /*00f4*/ 	.word	0x00000001
        /*00f8*/ 	.word	0x00000001


	//----- nvinfo : EIATTR_SPARSE_MMA_MASK
	.align		4
.L_37:
        /*00fc*/ 	.byte	0x03, 0x50
        /*00fe*/ 	.short	0x0000


	//----- nvinfo : EIATTR_MAXREG_COUNT
	.align		4
        /*0100*/ 	.byte	0x03, 0x1b
        /*0102*/ 	.short	0x00ff


	//----- nvinfo : EIATTR_NUM_BARRIERS
	.align		4
        /*0104*/ 	.byte	0x02, 0x4c
        /*0106*/ 	.byte	0x01
	.zero		1


	//----- nvinfo : EIATTR_MERCURY_ISA_VERSION
	.align		4
        /*0108*/ 	.byte	0x03, 0x5f
        /*010a*/ 	.short	0x0101


	//----- nvinfo : EIATTR_EXIT_INSTR_OFFSETS
	.align		4
        /*010c*/ 	.byte	0x04, 0x1c
        /*010e*/ 	.short	(.L_39 - .L_38)


	//   ....[0]....
.L_38:
        /*0110*/ 	.word	0x00003af0


	//   ....[1]....
        /*0114*/ 	.word	0x00003b20


	//----- nvinfo : EIATTR_REQNTID
	.align		4
.L_39:
        /*0118*/ 	.byte	0x04, 0x10
        /*011a*/ 	.short	(.L_41 - .L_40)
.L_40:
        /*011c*/ 	.word	0x00000080
        /*0120*/ 	.word	0x00000001
        /*0124*/ 	.word	0x00000001


	//----- nvinfo : EIATTR_CBANK_PARAM_SIZE
	.align		4
.L_41:
        /*0128*/ 	.byte	0x03, 0x19
        /*012a*/ 	.short	0x0050


	//----- nvinfo : EIATTR_PARAM_CBANK
	.align		4
        /*012c*/ 	.byte	0x04, 0x0a
        /*012e*/ 	.short	(.L_43 - .L_42)
	.align		4
.L_42:
        /*0130*/ 	.word	index@(.nv.constant0.matmul_kernel)
        /*0134*/ 	.short	0x0210
        /*0136*/ 	.short	0x0050


	//----- nvinfo : EIATTR_SW_WAR
	.align		4
.L_43:
        /*0138*/ 	.byte	0x04, 0x36
        /*013a*/ 	.short	(.L_45 - .L_44)
.L_44:
        /*013c*/ 	.word	0x00000008
.L_45:


//--------------------- .nv.callgraph             --------------------------
	.section	.nv.callgraph,"",@"SHT_CUDA_CALLGRAPH"
	.align	4
	.sectionentsize	8
	.align		4
        /*0000*/ 	.word	0x00000000
	.align		4
        /*0004*/ 	.word	0xffffffff
	.align		4
        /*0008*/ 	.word	0x00000000
	.align		4
        /*000c*/ 	.word	0xfffffffe
	.align		4
        /*0010*/ 	.word	0x00000000
	.align		4
        /*0014*/ 	.word	0xfffffffd
	.align		4
        /*0018*/ 	.word	0x00000000
	.align		4
        /*001c*/ 	.word	0xfffffffc


//--------------------- .text.matmul_kernel       --------------------------
	.section	.text.matmul_kernel,"ax",@progbits
	.align	128
        .global         matmul_kernel
        .type           matmul_kernel,@function
        .size           matmul_kernel,(.L_x_3 - matmul_kernel)
        .other          matmul_kernel,@"STO_CUDA_ENTRY STV_DEFAULT"
matmul_kernel:
.text.matmul_kernel:
[----:B------:R-:W-:Y:S08]  /*0000*/  LDC R1, c[0x0][0x28] ;  /* 0x00000a00ff017b82 */ /* 0x000ff00000000800 */
[----:B------:R-:W0:Y:S01]  /*0010*/  LDC.64 R8, c[0x0][0x228] ;  /* 0x00008a00ff087b82 */ /* 0x000e220000000a00 */
[----:B------:R-:W1:Y:S01]  /*0020*/  S2R R23, SR_TID.X ;  /* 0x0000000000177919 */ /* 0x000e620000002100 */
[----:B------:R-:W-:Y:S01]  /*0030*/  ULDC.64 UR14, c[0x0][0x208] ;  /* 0x00008200000e7ab9 */ /* 0x000fe20000000a00 */
[----:B------:R-:W-:-:S02]  /*0040*/  CS2R R24, SRZ ;  /* 0x0000000000187805 */ /* 0x000fc4000001ff00 */
[----:B------:R-:W-:Y:S02]  /*0050*/  CS2R R26, SRZ ;  /* 0x00000000001a7805 */ /* 0x000fe4000001ff00 */
[----:B------:R-:W-:Y:S02]  /*0060*/  CS2R R32, SRZ ;  /* 0x0000000000207805 */ /* 0x000fe4000001ff00 */
[----:B------:R-:W-:Y:S02]  /*0070*/  CS2R R34, SRZ ;  /* 0x0000000000227805 */ /* 0x000fe4000001ff00 */
[----:B------:R-:W-:Y:S01]  /*0080*/  CS2R R40, SRZ ;  /* 0x0000000000287805 */ /* 0x000fe2000001ff00 */
[----:B------:R-:W2:Y:S01]  /*0090*/  S2UR UR4, SR_CTAID.X ;  /* 0x00000000000479c3 */ /* 0x000ea20000002500 */
[----:B------:R-:W-:Y:S02]  /*00a0*/  CS2R R42, SRZ ;  /* 0x00000000002a7805 */ /* 0x000fe4000001ff00 */
[----:B------:R-:W-:-:S02]  /*00b0*/  CS2R R48, SRZ ;  /* 0x0000000000307805 */ /* 0x000fc4000001ff00 */
[----:B------:R-:W-:-:S03]  /*00c0*/  CS2R R50, SRZ ;  /* 0x0000000000327805 */ /* 0x000fc6000001ff00 */
[----:B------:R-:W3:Y:S01]  /*00d0*/  LDC R90, c[0x0][0x230] ;  /* 0x00008c00ff5a7b82 */ /* 0x000ee20000000800 */
[----:B0-----:R-:W-:-:S07]  /*00e0*/  VIADD R0, R9, 0x3f ;  /* 0x0000003f09007836 */ /* 0x001fce0000000000 */
[----:B------:R-:W0:Y:S01]  /*00f0*/  S2UR UR12, SR_CgaCtaId ;  /* 0x00000000000c79c3 */ /* 0x000e220000008800 */
[----:B------:R-:W-:Y:S02]  /*0100*/  SHF.R.S32.HI R3, RZ, 0x1f, R0 ;  /* 0x0000001fff037819 */ /* 0x000fe40000011400 */
[----:B--2---:R-:W-:Y:S01]  /*0110*/  I2FP.F32.U32 R5, UR4 ;  /* 0x0000000400057c45 */ /* 0x004fe20008201000 */
[----:B------:R-:W-:Y:S01]  /*0120*/  ULDC UR4, c[0x0][0x150] ;  /* 0x0000540000047ab9 */ /* 0x000fe20000000800 */
[----:B------:R-:W-:Y:S02]  /*0130*/  LEA.HI R3, R3, R0, RZ, 0x6 ;  /* 0x0000000003037211 */ /* 0x000fe400078f30ff */
[----:B-1----:R-:W-:Y:S01]  /*0140*/  SHF.R.U32.HI R17, RZ, 0x6, R23 ;  /* 0x00000006ff117819 */ /* 0x002fe20000011617 */
[----:B------:R-:W-:Y:S01]  /*0150*/  FMUL R5, R5, UR4 ;  /* 0x0000000405057c20 */ /* 0x000fe20008400000 */
[----:B------:R-:W-:Y:S01]  /*0160*/  SHF.R.S32.HI R3, RZ, 0x6, R3 ;  /* 0x00000006ff037819 */ /* 0x000fe20000011403 */
[----:B---3--:R-:W-:Y:S01]  /*0170*/  VIADD R90, R90, 0x1f ;  /* 0x0000001f5a5a7836 */ /* 0x008fe20000000000 */
[----:B------:R-:W-:-:S03]  /*0180*/  LEA.HI R21, R23, 0xe, RZ, 0x1a ;  /* 0x0000000e17157811 */ /* 0x000fc600078fd0ff */
[----:B------:R-:W-:Y:S01]  /*0190*/  IMAD.SHL.U32 R4, R3, 0x8, RZ ;  /* 0x0000000803047824 */ /* 0x000fe200078e00ff */
[----:B------:R-:W1:Y:S01]  /*01a0*/  F2I.U32.TRUNC.NTZ R5, R5 ;  /* 0x0000000500057305 */ /* 0x000e62000020f000 */
[----:B------:R-:W-:Y:S02]  /*01b0*/  LEA.HI R19, R23, 0x1e, RZ, 0x1a ;  /* 0x0000001e17137811 */ /* 0x000fe400078fd0ff */
[----:B------:R-:W-:Y:S02]  /*01c0*/  SGXT.U32 R17, R17, 0x1 ;  /* 0x000000011111781a */ /* 0x000fe40000000000 */
[----:B------:R-:W-:Y:S01]  /*01d0*/  IABS R7, R4 ;  /* 0x0000000400077213 */ /* 0x000fe20000000000 */
[----:B0-----:R-:W-:-:S03]  /*01e0*/  USHF.L.U32 UR4, UR12, 0x6, URZ ;  /* 0x000000060c047899 */ /* 0x001fc6000800063f */
[----:B------:R-:W0:Y:S01]  /*01f0*/  I2F.RP R0, R7 ;  /* 0x0000000700007306 */ /* 0x000e220000209400 */
[----:B-1----:R-:W-:-:S07]  /*0200*/  IABS R13, R5 ;  /* 0x00000005000d7213 */ /* 0x002fce0000000000 */
[----:B0-----:R-:W0:Y:S02]  /*0210*/  MUFU.RCP R0, R0 ;  /* 0x0000000000007308 */ /* 0x001e240000001000 */
[----:B0-----:R-:W-:Y:S01]  /*0220*/  VIADD R2, R0, 0xffffffe ;  /* 0x0ffffffe00027836 */ /* 0x001fe20000000000 */
[----:B------:R-:W-:-:S05]  /*0230*/  IABS R0, R4 ;  /* 0x0000000400007213 */ /* 0x000fca0000000000 */
[----:B------:R0:W1:Y:S01]  /*0240*/  F2I.FTZ.U32.TRUNC.NTZ R3, R2 ;  /* 0x0000000200037305 */ /* 0x000062000021f000 */
[----:B------:R-:W-:Y:S02]  /*0250*/  IMAD.MOV R0, RZ, RZ, -R0 ;  /* 0x000000ffff007224 */ /* 0x000fe400078e0a00 */
[----:B0-----:R-:W-:Y:S02]  /*0260*/  IMAD.MOV.U32 R2, RZ, RZ, RZ ;  /* 0x000000ffff027224 */ /* 0x001fe400078e00ff */
[----:B-1----:R-:W-:-:S04]  /*0270*/  IMAD.MOV R6, RZ, RZ, -R3 ;  /* 0x000000ffff067224 */ /* 0x002fc800078e0a03 */
[----:B------:R-:W-:-:S04]  /*0280*/  IMAD R11, R6, R7, RZ ;  /* 0x00000007060b7224 */ /* 0x000fc800078e02ff */
[----:B------:R-:W-:-:S06]  /*0290*/  IMAD.HI.U32 R2, R3, R11, R2 ;  /* 0x0000000b03027227 */ /* 0x000fcc00078e0002 */
[----:B------:R-:W-:-:S04]  /*02a0*/  IMAD.HI.U32 R2, R2, R13, RZ ;  /* 0x0000000d02027227 */ /* 0x000fc800078e00ff */
[----:B------:R-:W-:-:S05]  /*02b0*/  IMAD R0, R2, R0, R13 ;  /* 0x0000000002007224 */ /* 0x000fca00078e020d */
[----:B------:R-:W-:-:S13]  /*02c0*/  ISETP.GT.U32.AND P1, PT, R7, R0, PT ;  /* 0x000000000700720c */ /* 0x000fda0003f24070 */
[----:B------:R-:W-:Y:S02]  /*02d0*/  @!P1 IMAD.IADD R0, R0, 0x1, -R7 ;  /* 0x0000000100009824 */ /* 0x000fe400078e0a07 */
[----:B------:R-:W-:Y:S01]  /*02e0*/  @!P1 VIADD R2, R2, 0x1 ;  /* 0x0000000102029836 */ /* 0x000fe20000000000 */
[----:B------:R-:W-:Y:S02]  /*02f0*/  ISETP.NE.AND P1, PT, R4, RZ, PT ;  /* 0x000000ff0400720c */ /* 0x000fe40003f25270 */
[----:B------:R-:W-:Y:S02]  /*0300*/  ISETP.GE.U32.AND P0, PT, R0, R7, PT ;  /* 0x000000070000720c */ /* 0x000fe40003f06070 */
[----:B------:R-:W-:-:S04]  /*0310*/  LOP3.LUT R0, R5, R4, RZ, 0x3c, !PT ;  /* 0x0000000405007212 */ /* 0x000fc800078e3cff */
[----:B------:R-:W-:Y:S01]  /*0320*/  ISETP.GE.AND P2, PT, R0, RZ, PT ;  /* 0x000000ff0000720c */ /* 0x000fe20003f46270 */
[----:B------:R-:W-:-:S05]  /*0330*/  VIADD R0, R8, 0xff ;  /* 0x000000ff08007836 */ /* 0x000fca0000000000 */
[----:B------:R-:W-:Y:S01]  /*0340*/  SHF.R.S32.HI R3, RZ, 0x1f, R0 ;  /* 0x0000001fff037819 */ /* 0x000fe20000011400 */
[----:B------:R-:W-:-:S03]  /*0350*/  @P0 VIADD R2, R2, 0x1 ;  /* 0x0000000102020836 */ /* 0x000fc60000000000 */
[----:B------:R-:W-:-:S03]  /*0360*/  LEA.HI R3, R3, R0, RZ, 0x8 ;  /* 0x0000000003037211 */ /* 0x000fc600078f40ff */
[----:B------:R-:W-:Y:S01]  /*0370*/  @!P2 IMAD.MOV R2, RZ, RZ, -R2 ;  /* 0x000000ffff02a224 */ /* 0x000fe200078e0a02 */
[----:B------:R-:W-:-:S05]  /*0380*/  @!P1 LOP3.LUT R2, RZ, R4, RZ, 0x33, !PT ;  /* 0x00000004ff029212 */ /* 0x000fca00078e33ff */
[----:B------:R-:W-:Y:S02]  /*0390*/  IMAD.SHL.U32 R6, R2, 0x8, RZ ;  /* 0x0000000802067824 */ /* 0x000fe400078e00ff */
[----:B------:R-:W-:-:S03]  /*03a0*/  IMAD.MOV R2, RZ, RZ, -R2 ;  /* 0x000000ffff027224 */ /* 0x000fc600078e0a02 */
[----:B------:R-:W-:Y:S01]  /*03b0*/  LEA.HI.SX32 R3, R3, -R6, 0x18 ;  /* 0x8000000603037211 */ /* 0x000fe200078fc2ff */
[----:B------:R-:W-:-:S03]  /*03c0*/  IMAD R4, R4, R2, R5 ;  /* 0x0000000204047224 */ /* 0x000fc600078e0205 */
[----:B------:R-:W-:Y:S02]  /*03d0*/  VIMNMX R13, R3, 0x8, PT ;  /* 0x00000008030d7848 */ /* 0x000fe40003fe0100 */
[----:B------:R-:W-:Y:S02]  /*03e0*/  IABS R11, R4 ;  /* 0x00000004000b7213 */ /* 0x000fe40000000000 */
[----:B------:R-:W-:-:S04]  /*03f0*/  IABS R7, R13 ;  /* 0x0000000d00077213 */ /* 0x000fc80000000000 */
[----:B------:R-:W0:Y:S08]  /*0400*/  I2F.RP R0, R7 ;  /* 0x0000000700007306 */ /* 0x000e300000209400 */
[----:B0-----:R-:W0:Y:S02]  /*0410*/  MUFU.RCP R0, R0 ;  /* 0x0000000000007308 */ /* 0x001e240000001000 */
[----:B0-----:R-:W-:-:S06]  /*0420*/  VIADD R3, R0, 0xffffffe ;  /* 0x0ffffffe00037836 */ /* 0x001fcc0000000000 */
[----:B------:R-:W0:Y:S02]  /*0430*/  F2I.FTZ.U32.TRUNC.NTZ R3, R3 ;  /* 0x0000000300037305 */ /* 0x000e24000021f000 */
[----:B0-----:R-:W-:-:S04]  /*0440*/  IMAD.MOV R10, RZ, RZ, -R3 ;  /* 0x000000ffff0a7224 */ /* 0x001fc800078e0a03 */
[----:B------:R-:W-:Y:S01]  /*0450*/  IMAD.MOV.U32 R2, RZ, RZ, R10 ;  /* 0x000000ffff027224 */ /* 0x000fe200078e000a */
[----:B------:R-:W-:-:S03]  /*0460*/  IABS R10, R13 ;  /* 0x0000000d000a7213 */ /* 0x000fc60000000000 */
[----:B------:R-:W-:Y:S02]  /*0470*/  IMAD R5, R2, R7, RZ ;  /* 0x0000000702057224 */ /* 0x000fe400078e02ff */
[----:B------:R-:W-:Y:S02]  /*0480*/  IMAD.MOV.U32 R2, RZ, RZ, RZ ;  /* 0x000000ffff027224 */ /* 0x000fe400078e00ff */
[----:B------:R-:W-:Y:S02]  /*0490*/  IMAD.MOV R0, RZ, RZ, -R10 ;  /* 0x000000ffff007224 */ /* 0x000fe400078e0a0a */
[----:B------:R-:W-:Y:S01]  /*04a0*/  IMAD.HI.U32 R2, R3, R5, R2 ;  /* 0x0000000503027227 */ /* 0x000fe200078e0002 */
[----:B------:R-:W-:-:S05]  /*04b0*/  LOP3.LUT R3, R23, 0x3f, RZ, 0xc0, !PT ;  /* 0x0000003f17037812 */ /* 0x000fca00078ec0ff */
        /* <DEDUP_REMOVED lines=8> */
[----:B------:R-:W-:-:S07]  /*0540*/  ISETP.GE.AND P2, PT, R0, RZ, PT ;  /* 0x000000ff0000720c */ /* 0x000fce0003f46270 */
[----:B------:R-:W-:Y:S01]  /*0550*/  @P0 VIADD R2, R2, 0x1 ;  /* 0x0000000102020836 */ /* 0x000fe20000000000 */
[----:B------:R-:W-:-:S05]  /*0560*/  ISETP.GE.AND P0, PT, R90, 0x20, PT ;  /* 0x000000205a00780c */ /* 0x000fca0003f06270 */
[----:B------:R-:W-:Y:S01]  /*0570*/  @!P2 IMAD.MOV R2, RZ, RZ, -R2 ;  /* 0x000000ffff02a224 */ /* 0x000fe200078e0a02 */
[----:B------:R-:W-:-:S05]  /*0580*/  @!P1 LOP3.LUT R2, RZ, R13, RZ, 0x33, !PT ;  /* 0x0000000dff029212 */ /* 0x000fca00078e33ff */
[----:B------:R-:W-:Y:S02]  /*0590*/  IMAD.MOV R0, RZ, RZ, -R2 ;  /* 0x000000ffff007224 */ /* 0x000fe400078e0a02 */
[----:B------:R-:W-:Y:S02]  /*05a0*/  IMAD.SHL.U32 R16, R2, 0x40, RZ ;  /* 0x0000004002107824 */ /* 0x000fe400078e00ff */
[----:B------:R-:W-:Y:S02]  /*05b0*/  IMAD R0, R13, R0, R4 ;  /* 0x000000000d007224 */ /* 0x000fe400078e0204 */
[----:B------:R-:W-:Y:S01]  /*05c0*/  IMAD.U32 R4, RZ, RZ, UR4 ;  /* 0x00000004ff047e24 */ /* 0x000fe2000f8e00ff */
[----:B------:R-:W-:Y:S01]  /*05d0*/  UMOV UR4, 0x400 ;  /* 0x0000040000047882 */ /* 0x000fe20000000000 */
[----:B------:R-:W-:Y:S01]  /*05e0*/  IMAD.IADD R0, R6, 0x1, R0 ;  /* 0x0000000106007824 */ /* 0x000fe200078e0200 */
[----:B------:R-:W-:Y:S02]  /*05f0*/  ULEA UR12, UR12, UR4, 0x18 ;  /* 0x000000040c0c7291 */ /* 0x000fe4000f8ec03f */
[----:B------:R-:W-:-:S05]  /*0600*/  LOP3.LUT R3, R3, 0xc0, R4, 0xf8, !PT ;  /* 0x000000c003037812 */ /* 0x000fca00078ef804 */
[----:B------:R-:W-:Y:S01]  /*0610*/  IMAD R18, R0, 0x100, R3 ;  /* 0x0000010000127824 */ /* 0x000fe200078e0203 */
[----:B------:R-:W-:Y:S06]  /*0620*/  @!P0 BRA `(.L_x_0) ;  /* 0x0000002400648947 */ /* 0x000fec0003800000 */
[----:B------:R-:W-:Y:S01]  /*0630*/  IABS R29, R8 ;  /* 0x00000008001d7213 */ /* 0x000fe20000000000 */
[----:B------:R-:W-:Y:S01]  /*0640*/  ULDC UR4, c[0x0][0x234] ;  /* 0x00008d0000047ab9 */ /* 0x000fe20000000800 */
[----:B------:R-:W-:Y:S01]  /*0650*/  IABS R2, R9 ;  /* 0x0000000900027213 */ /* 0x000fe20000000000 */
[----:B------:R-:W-:Y:S01]  /*0660*/  ULDC.64 UR6, c[0x0][0x210] ;  /* 0x0000840000067ab9 */ /* 0x000fe20000000a00 */
[----:B------:R-:W0:Y:S01]  /*0670*/  I2F.RP R3, R29 ;  /* 0x0000001d00037306 */ /* 0x000e220000209400 */
[----:B------:R-:W-:Y:S01]  /*0680*/  IABS R12, R18 ;  /* 0x00000012000c7213 */ /* 0x000fe20000000000 */
[----:B------:R-:W1:Y:S01]  /*0690*/  LDC R71, c[0x0][0x23c] ;  /* 0x00008f00ff477b82 */ /* 0x000e620000000800 */
[----:B------:R-:W-:Y:S01]  /*06a0*/  LEA.HI R20, R23, R16, RZ, 0x1b ;  /* 0x0000001017147211 */ /* 0x000fe200078fd8ff */
[----:B------:R-:W-:Y:S01]  /*06b0*/  ULDC UR5, c[0x0][0x240] ;  /* 0x0000900000057ab9 */ /* 0x000fe20000000800 */
[----:B------:R-:W-:Y:S02]  /*06c0*/  ISETP.GE.AND P5, PT, R18, RZ, PT ;  /* 0x000000ff1200720c */ /* 0x000fe40003fa6270 */
[----:B------:R-:W-:-:S02]  /*06d0*/  CS2R R46, SRZ ;  /* 0x00000000002e7805 */ /* 0x000fc4000001ff00 */
[----:B------:R-:W-:Y:S01]  /*06e0*/  ISETP.NE.AND P6, PT, R8, RZ, PT ;  /* 0x000000ff0800720c */ /* 0x000fe20003fc5270 */
[----:B------:R-:W2:Y:S01]  /*06f0*/  I2F.RP R0, R2 ;  /* 0x0000000200007306 */ /* 0x000ea20000209400 */
[C---:B------:R-:W-:Y:S01]  /*0700*/  LOP3.LUT R56, R17.reuse, 0x1c, RZ, 0xfc, !PT ;  /* 0x0000001c11387812 */ /* 0x040fe200078efcff */
[----:B------:R-:W3:Y:S01]  /*0710*/  LDC R70, c[0x0][0x238] ;  /* 0x00008e00ff467b82 */ /* 0x000ee20000000800 */
[C---:B------:R-:W-:Y:S02]  /*0720*/  LOP3.LUT R57, R17.reuse, 0x1a, RZ, 0xfc, !PT ;  /* 0x0000001a11397812 */ /* 0x040fe400078efcff */
[----:B------:R-:W-:Y:S02]  /*0730*/  CS2R R48, SRZ ;  /* 0x0000000000307805 */ /* 0x000fe4000001ff00 */
[----:B------:R-:W-:Y:S02]  /*0740*/  LOP3.LUT R58, R17, 0x18, RZ, 0xfc, !PT ;  /* 0x00000018113a7812 */ /* 0x000fe400078efcff */
[----:B------:R-:W-:-:S02]  /*0750*/  CS2R R50, SRZ ;  /* 0x0000000000327805 */ /* 0x000fc4000001ff00 */
[C---:B------:R-:W-:Y:S01]  /*0760*/  LOP3.LUT R59, R17.reuse, 0x16, RZ, 0xfc, !PT ;  /* 0x00000016113b7812 */ /* 0x040fe200078efcff */
[----:B0-----:R-:W0:Y:S01]  /*0770*/  MUFU.RCP R3, R3 ;  /* 0x0000000300037308 */ /* 0x001e220000001000 */
[C---:B------:R-:W-:Y:S02]  /*0780*/  LOP3.LUT R60, R17.reuse, 0x14, RZ, 0xfc, !PT ;  /* 0x00000014113c7812 */ /* 0x040fe400078efcff */
[----:B------:R-:W-:Y:S02]  /*0790*/  CS2R R52, SRZ ;  /* 0x0000000000347805 */ /* 0x000fe4000001ff00 */
[C---:B------:R-:W-:Y:S02]  /*07a0*/  LOP3.LUT R61, R17.reuse, 0x12, RZ, 0xfc, !PT ;  /* 0x00000012113d7812 */ /* 0x040fe400078efcff */
[----:B------:R-:W-:Y:S02]  /*07b0*/  CS2R R54, SRZ ;  /* 0x0000000000367805 */ /* 0x000fe4000001ff00 */
[C---:B------:R-:W-:Y:S01]  /*07c0*/  LOP3.LUT R62, R17.reuse, 0x10, RZ, 0xfc, !PT ;  /* 0x00000010113e7812 */ /* 0x040fe200078efcff */
[----:B------:R-:W-:Y:S01]  /*07d0*/  UMOV UR8, 0x80 ;  /* 0x0000008000087882 */ /* 0x000fe20000000000 */
[C---:B------:R-:W-:Y:S01]  /*07e0*/  LOP3.LUT R63, R17.reuse, 0xc, RZ, 0xfc, !PT ;  /* 0x0000000c113f7812 */ /* 0x040fe200078efcff */
[----:B--2---:R-:W2:Y:S01]  /*07f0*/  MUFU.RCP R0, R0 ;  /* 0x0000000000007308 */ /* 0x004ea20000001000 */
[C---:B------:R-:W-:Y:S01]  /*0800*/  LOP3.LUT R64, R17.reuse, 0xa, RZ, 0xfc, !PT ;  /* 0x0000000a11407812 */ /* 0x040fe200078efcff */
[----:B------:R-:W-:Y:S01]  /*0810*/  UMOV UR9, 0x40000040 ;  /* 0x4000004000097882 */ /* 0x000fe20000000000 */
[C---:B------:R-:W-:Y:S01]  /*0820*/  LOP3.LUT R65, R17.reuse, 0x8, RZ, 0xfc, !PT ;  /* 0x0000000811417812 */ /* 0x040fe200078efcff */
[----:B------:R-:W-:Y:S01]  /*0830*/  UMOV UR10, 0xfffffffe ;  /* 0xfffffffe000a7882 */ /* 0x000fe20000000000 */
[C---:B------:R-:W-:Y:S01]  /*0840*/  LOP3.LUT R66, R17.reuse, 0x6, RZ, 0xfc, !PT ;  /* 0x0000000611427812 */ /* 0x040fe200078efcff */
[----:B------:R-:W-:Y:S01]  /*0850*/  UMOV UR11, 0x7fffffdf ;  /* 0x7fffffdf000b7882 */ /* 0x000fe20000000000 */
[----:B------:R-:W-:Y:S01]  /*0860*/  LOP3.LUT R67, R17, 0x4, RZ, 0xfc, !PT ;  /* 0x0000000411437812 */ /* 0x000fe200078efcff */
[----:B------:R-:W-:Y:S01]  /*0870*/  ULDC UR13, c[0x0][0x230] ;  /* 0x00008c00000d7ab9 */ /* 0x000fe20000000800 */
[----:B0-----:R-:W-:Y:S01]  /*0880*/  VIADD R6, R3, 0xffffffe ;  /* 0x0ffffffe03067836 */ /* 0x001fe20000000000 */
[----:B------:R-:W-:Y:S01]  /*0890*/  SHF.R.S32.HI R3, RZ, 0x1f, R90 ;  /* 0x0000001fff037819 */ /* 0x000fe2000001145a */
[----:B---3--:R-:W-:Y:S01]  /*08a0*/  IMAD R56, R56, R70, RZ ;  /* 0x0000004638387224 */ /* 0x008fe200078e02ff */
[----:B------:R-:W-:Y:S01]  /*08b0*/  LOP3.LUT R91, R17, 0x2, RZ, 0xfc, !PT ;  /* 0x00000002115b7812 */ /* 0x000fe200078efcff */
[----:B------:R0:W3:Y:S01]  /*08c0*/  F2I.FTZ.U32.TRUNC.NTZ R7, R6 ;  /* 0x0000000600077305 */ /* 0x0000e2000021f000 */
[----:B------:R-:W-:Y:S01]  /*08d0*/  LEA.HI R90, R3, R90, RZ, 0x5 ;  /* 0x0000005a035a7211 */ /* 0x000fe200078f28ff */
[----:B------:R-:W-:-:S02]  /*08e0*/  IMAD R57, R57, R70, RZ ;  /* 0x0000004639397224 */ /* 0x000fc400078e02ff */
[----:B--2---:R-:W-:Y:S01]  /*08f0*/  VIADD R4, R0, 0xffffffe ;  /* 0x0ffffffe00047836 */ /* 0x004fe20000000000 */
[----:B------:R-:W-:Y:S01]  /*0900*/  SHF.R.S32.HI R90, RZ, 0x5, R90 ;  /* 0x00000005ff5a7819 */ /* 0x000fe2000001145a */
[----:B------:R-:W-:Y:S02]  /*0910*/  VIADD R0, R20, 0x3c ;  /* 0x0000003c14007836 */ /* 0x000fe40000000000 */
[----:B------:R2:W4:Y:S01]  /*0920*/  F2I.FTZ.U32.TRUNC.NTZ R5, R4 ;  /* 0x0000000400057305 */ /* 0x000522000021f000 */
[----:B0-----:R-:W-:Y:S02]  /*0930*/  IMAD.MOV.U32 R6, RZ, RZ, RZ ;  /* 0x000000ffff067224 */ /* 0x001fe400078e00ff */
[----:B------:R-:W-:Y:S01]  /*0940*/  ISETP.GE.AND P1, PT, R0, RZ, PT ;  /* 0x000000ff0000720c */ /* 0x000fe20003f26270 */
[-C--:B------:R-:W-:Y:S02]  /*0950*/  IMAD R58, R58, R70.reuse, RZ ;  /* 0x000000463a3a7224 */ /* 0x080fe400078e02ff */
[----:B------:R-:W-:-:S02]  /*0960*/  IMAD R59, R59, R70, RZ ;  /* 0x000000463b3b7224 */ /* 0x000fc400078e02ff */
[--C-:B---3--:R-:W-:Y:S02]  /*0970*/  IMAD.MOV R10, RZ, RZ, -R7.reuse ;  /* 0x000000ffff0a7224 */ /* 0x108fe400078e0a07 */
[----:B--2---:R-:W-:Y:S02]  /*0980*/  IMAD.MOV.U32 R4, RZ, RZ, RZ ;  /* 0x000000ffff047224 */ /* 0x004fe400078e00ff */
[----:B------:R-:W-:Y:S02]  /*0990*/  IMAD R11, R10, R29, RZ ;  /* 0x0000001d0a0b7224 */ /* 0x000fe400078e02ff */
[----:B------:R-:W-:Y:S02]  /*09a0*/  IMAD R60, R60, R70, RZ ;  /* 0x000000463c3c7224 */ /* 0x000fe400078e02ff */
[----:B------:R-:W-:Y:S01]  /*09b0*/  IMAD.HI.U32 R7, R7, R11, R6 ;  /* 0x0000000b07077227 */ /* 0x000fe200078e0006 */
[----:B------:R-:W-:-:S03]  /*09c0*/  SHF.R.U32.HI R6, RZ, 0x5, R23 ;  /* 0x00000005ff067819 */ /* 0x000fc60000011617 */
[----:B----4-:R-:W-:Y:S01]  /*09d0*/  IMAD.MOV R11, RZ, RZ, -R5 ;  /* 0x000000ffff0b7224 */ /* 0x010fe200078e0a05 */
[----:B------:R-:W-:Y:S01]  /*09e0*/  SGXT.U32 R3, R6, 0x2 ;  /* 0x000000020603781a */ /* 0x000fe20000000000 */
[----:B------:R-:W-:Y:S01]  /*09f0*/  IMAD.HI.U32 R7, R7, R12, RZ ;  /* 0x0000000c07077227 */ /* 0x000fe200078e00ff */
[----:B------:R-:W-:Y:S02]  /*0a00*/  IABS R6, R0 ;  /* 0x0000000000067213 */ /* 0x000fe40000000000 */
[----:B------:R-:W-:Y:S01]  /*0a10*/  LOP3.LUT R0, R16, R3, RZ, 0xfc, !PT ;  /* 0x0000000310007212 */ /* 0x000fe200078efcff */
[----:B------:R-:W-:Y:S02]  /*0a20*/  IMAD.MOV R7, RZ, RZ, -R7 ;  /* 0x000000ffff077224 */ /* 0x000fe400078e0a07 */
[----:B------:R-:W-:Y:S01]  /*0a30*/  IMAD R11, R11, R2, RZ ;  /* 0x000000020b0b7224 */ /* 0x000fe200078e02ff */
[C---:B------:R-:W-:Y:S01]  /*0a40*/  LOP3.LUT R3, R0.reuse, 0x38, RZ, 0xfc, !PT ;  /* 0x0000003800037812 */ /* 0x040fe200078efcff */
[----:B------:R-:W-:Y:S01]  /*0a50*/  IMAD R12, R29, R7, R12 ;  /* 0x000000071d0c7224 */ /* 0x000fe200078e020c */
[C---:B------:R-:W-:Y:S01]  /*0a60*/  LOP3.LUT R22, R0.reuse, 0x2c, RZ, 0xfc, !PT ;  /* 0x0000002c00167812 */ /* 0x040fe200078efcff */
[----:B------:R-:W-:Y:S01]  /*0a70*/  IMAD.HI.U32 R4, R5, R11, R4 ;  /* 0x0000000b05047227 */ /* 0x000fe200078e0004 */
[----:B------:R-:W-:-:S02]  /*0a80*/  LOP3.LUT R5, R0, 0x34, RZ, 0xfc, !PT ;  /* 0x0000003400057812 */ /* 0x000fc400078efcff */
[----:B------:R-:W-:Y:S01]  /*0a90*/  ISETP.GT.U32.AND P0, PT, R29, R12, PT ;  /* 0x0000000c1d00720c */ /* 0x000fe20003f04070 */
[----:B------:R-:W-:Y:S01]  /*0aa0*/  IMAD.MOV.U32 R11, RZ, RZ, R6 ;  /* 0x000000ffff0b7224 */ /* 0x000fe200078e0006 */
[----:B------:R-:W-:Y:S01]  /*0ab0*/  IABS R13, R3 ;  /* 0x00000003000d7213 */ /* 0x000fe20000000000 */
[-C--:B------:R-:W-:Y:S01]  /*0ac0*/  IMAD R61, R61, R70.reuse, RZ ;  /* 0x000000463d3d7224 */ /* 0x080fe200078e02ff */
[----:B------:R-:W-:Y:S01]  /*0ad0*/  ISETP.GE.AND P4, PT, R5, RZ, PT ;  /* 0x000000ff0500720c */ /* 0x000fe20003f86270 */
[----:B------:R-:W-:Y:S01]  /*0ae0*/  IMAD R62, R62, R70, RZ ;  /* 0x000000463e3e7224 */ /* 0x000fe200078e02ff */
[----:B------:R-:W-:Y:S01]  /*0af0*/  IABS R15, R5 ;  /* 0x00000005000f7213 */ /* 0x000fe20000000000 */
[----:B------:R-:W-:Y:S01]  /*0b00*/  IMAD.HI.U32 R5, R4, R13, RZ ;  /* 0x0000000d04057227 */ /* 0x000fe200078e00ff */
[----:B------:R-:W-:Y:S02]  /*0b10*/  ISETP.GE.AND P3, PT, R3, RZ, PT ;  /* 0x000000ff0300720c */ /* 0x000fe40003f66270 */
[----:B------:R-:W-:Y:S01]  /*0b20*/  LOP3.LUT R6, R0, 0x30, RZ, 0xfc, !PT ;  /* 0x0000003000067812 */ /* 0x000fe200078efcff */
[----:B------:R-:W-:Y:S01]  /*0b30*/  IMAD.HI.U32 R3, R4, R11, RZ ;  /* 0x0000000b04037227 */ /* 0x000fe200078e00ff */
[----:B------:R-:W-:-:S02]  /*0b40*/  IABS R27, R22 ;  /* 0x00000016001b7213 */ /* 0x000fc40000000000 */
[----:B------:R-:W-:Y:S01]  /*0b50*/  IABS R25, R6 ;  /* 0x0000000600197213 */ /* 0x000fe20000000000 */
[----:B------:R-:W-:Y:S01]  /*0b60*/  @!P0 IMAD.IADD R12, R12, 0x1, -R29 ;  /* 0x000000010c0c8824 */ /* 0x000fe200078e0a1d */
[----:B------:R-:W-:Y:S01]  /*0b70*/  ISETP.GE.AND P2, PT, R6, RZ, PT ;  /* 0x000000ff0600720c */ /* 0x000fe20003f46270 */
[----:B------:R-:W-:Y:S01]  /*0b80*/  IMAD.MOV R5, RZ, RZ, -R5 ;  /* 0x000000ffff057224 */ /* 0x000fe200078e0a05 */
[----:B------:R-:W-:Y:S01]  /*0b90*/  LOP3.LUT R24, R0, 0x20, RZ, 0xfc, !PT ;  /* 0x0000002000187812 */ /* 0x000fe200078efcff */
[----:B------:R-:W-:Y:S01]  /*0ba0*/  IMAD.MOV R3, RZ, RZ, -R3 ;  /* 0x000000ffff037224 */ /* 0x000fe200078e0a03 */
[----:B------:R-:W-:Y:S01]  /*0bb0*/  ISETP.GT.U32.AND P0, PT, R29, R12, PT ;  /* 0x0000000c1d00720c */ /* 0x000fe20003f04070 */
[----:B------:R-:W-:Y:S01]  /*0bc0*/  IMAD R5, R2, R5, R13 ;  /* 0x0000000502057224 */ /* 0x000fe200078e020d */
[----:B------:R-:W-:Y:S01]  /*0bd0*/  LOP3.LUT R26, R0, 0x18, RZ, 0xfc, !PT ;  /* 0x00000018001a7812 */ /* 0x000fe200078efcff */
[----:B------:R-:W-:Y:S01]  /*0be0*/  IMAD R3, R2, R3, R11 ;  /* 0x0000000302037224 */ /* 0x000fe200078e020b */
[----:B------:R-:W-:Y:S01]  /*0bf0*/  LOP3.LUT R28, R0, 0x10, RZ, 0xfc, !PT ;  /* 0x00000010001c7812 */ /* 0x000fe200078efcff */
[----:B------:R-:W-:Y:S01]  /*0c00*/  IMAD.HI.U32 R7, R4, R25, RZ ;  /* 0x0000001904077227 */ /* 0x000fe200078e00ff */
[----:B------:R-:W-:-:S02]  /*0c10*/  IABS R31, R26 ;  /* 0x0000001a001f7213 */ /* 0x000fc40000000000 */
[----:B------:R-:W-:Y:S01]  /*0c20*/  LOP3.LUT R30, R0, 0xc, RZ, 0xfc, !PT ;  /* 0x0000000c001e7812 */ /* 0x000fe200078efcff */
[----:B------:R-:W-:Y:S01]  /*0c30*/  IMAD.HI.U32 R6, R4, R15, RZ ;  /* 0x0000000f04067227 */ /* 0x000fe200078e00ff */
[----:B------:R-:W-:Y:S02]  /*0c40*/  IABS R35, R28 ;  /* 0x0000001c00237213 */ /* 0x000fe40000000000 */
[----:B------:R-:W-:Y:S01]  /*0c50*/  IABS R37, R30 ;  /* 0x0000001e00257213 */ /* 0x000fe20000000000 */
[----:B------:R-:W-:Y:S01]  /*0c60*/  @!P0 IMAD.IADD R12, R12, 0x1, -R29 ;  /* 0x000000010c0c8824 */ /* 0x000fe200078e0a1d */
[----:B------:R-:W-:Y:S01]  /*0c70*/  LOP3.LUT R32, R0, 0x8, RZ, 0xfc, !PT ;  /* 0x0000000800207812 */ /* 0x000fe200078efcff */
[----:B------:R-:W-:Y:S01]  /*0c80*/  IMAD.MOV R14, RZ, RZ, -R7 ;  /* 0x000000ffff0e7224 */ /* 0x000fe200078e0a07 */
[----:B------:R-:W-:Y:S01]  /*0c90*/  IABS R43, R0 ;  /* 0x00000000002b7213 */ /* 0x000fe20000000000 */
[----:B------:R-:W-:Y:S01]  /*0ca0*/  @!P5 IMAD.MOV R12, RZ, RZ, -R12 ;  /* 0x000000ffff0cd224 */ /* 0x000fe200078e0a0c */
[----:B------:R-:W-:Y:S01]  /*0cb0*/  @!P6 LOP3.LUT R12, RZ, R8, RZ, 0x33, !PT ;  /* 0x00000008ff0ce212 */ /* 0x000fe200078e33ff */
[----:B------:R-:W-:Y:S01]  /*0cc0*/  IMAD.MOV R6, RZ, RZ, -R6 ;  /* 0x000000ffff067224 */ /* 0x000fe200078e0a06 */
[C---:B------:R-:W-:Y:S01]  /*0cd0*/  ISETP.GT.U32.AND P6, PT, R2.reuse, R5, PT ;  /* 0x000000050200720c */ /* 0x040fe20003fc4070 */
[C---:B------:R-:W-:Y:S01]  /*0ce0*/  IMAD R11, R2.reuse, R14, R25 ;  /* 0x0000000e020b7224 */ /* 0x040fe200078e0219 */
[C---:B------:R-:W-:Y:S01]  /*0cf0*/  ISETP.GT.U32.AND P5, PT, R2.reuse, R3, PT ;  /* 0x000000030200720c */ /* 0x040fe20003fa4070 */
[----:B------:R-:W-:Y:S01]  /*0d00*/  IMAD R7, R2, R6, R15 ;  /* 0x0000000602077224 */ /* 0x000fe200078e020f */
[----:B------:R-:W-:Y:S01]  /*0d10*/  LOP3.LUT R14, R0, 0x28, RZ, 0xfc, !PT ;  /* 0x00000028000e7812 */ /* 0x000fe200078efcff */
[----:B------:R-:W-:Y:S01]  /*0d20*/  IMAD.HI.U32 R10, R4, R27, RZ ;  /* 0x0000001b040a7227 */ /* 0x000fe200078e00ff */
[----:B------:R-:W-:-:S02]  /*0d30*/  IABS R39, R32 ;  /* 0x0000002000277213 */ /* 0x000fc40000000000 */
[----:B------:R-:W-:Y:S01]  /*0d40*/  IABS R15, R14 ;  /* 0x0000000e000f7213 */ /* 0x000fe20000000000 */
[----:B------:R-:W-:Y:S02]  /*0d50*/  IMAD.MOV R10, RZ, RZ, -R10 ;  /* 0x000000ffff0a7224 */ /* 0x000fe400078e0a0a */
[----:B------:R-:W-:Y:S01]  /*0d60*/  VIADD R6, R20, 0x1c ;  /* 0x0000001c14067836 */ /* 0x000fe20000000000 */
[----:B------:R-:W-:Y:S01]  /*0d70*/  LOP3.LUT R20, R0, 0x24, RZ, 0xfc, !PT ;  /* 0x0000002400147812 */ /* 0x000fe200078efcff */
[--C-:B------:R-:W-:Y:S02]  /*0d80*/  @!P6 IMAD.IADD R5, R5, 0x1, -R2.reuse ;  /* 0x000000010505e824 */ /* 0x100fe400078e0a02 */
[----:B------:R-:W-:Y:S01]  /*0d90*/  @!P5 IMAD.IADD R3, R3, 0x1, -R2 ;  /* 0x000000010303d824 */ /* 0x000fe200078e0a02 */
[----:B------:R-:W-:Y:S01]  /*0da0*/  ISETP.GE.AND P0, PT, R6, RZ, PT ;  /* 0x000000ff0600720c */ /* 0x000fe20003f06270 */
[C---:B------:R-:W-:Y:S01]  /*0db0*/  IMAD R13, R2.reuse, R10, R27 ;  /* 0x0000000a020d7224 */ /* 0x040fe200078e021b */
[----:B------:R-:W-:Y:S01]  /*0dc0*/  ISETP.GT.U32.AND P6, PT, R2, R5, PT ;  /* 0x000000050200720c */ /* 0x000fe20003fc4070 */
[----:B------:R-:W-:Y:S01]  /*0dd0*/  IMAD R12, R12, UR4, RZ ;  /* 0x000000040c0c7c24 */ /* 0x000fe2000f8e02ff */
[----:B------:R-:W-:Y:S01]  /*0de0*/  ISETP.GT.U32.AND P5, PT, R2, R3, PT ;  /* 0x000000030200720c */ /* 0x000fe20003fa4070 */
[----:B------:R-:W-:Y:S01]  /*0df0*/  USHF.R.U32.HI UR4, URZ, 0x4, UR12 ;  /* 0x000000043f047899 */ /* 0x000fe2000801160c */
[----:B------:R-:W-:Y:S01]  /*0e00*/  IABS R27, R24 ;  /* 0x00000018001b7213 */ /* 0x000fe20000000000 */
[----:B------:R-:W-:Y:S01]  /*0e10*/  IMAD R63, R63, R70, RZ ;  /* 0x000000463f3f7224 */ /* 0x000fe200078e02ff */
[----:B------:R-:W-:Y:S01]  /*0e20*/  IABS R29, R6 ;  /* 0x00000006001d7213 */ /* 0x000fe20000000000 */
[----:B------:R-:W-:Y:S01]  /*0e30*/  IMAD.HI.U32 R6, R4, R15, RZ ;  /* 0x0000000f04067227 */ /* 0x000fe200078e00ff */
[----:B------:R-:W-:Y:S01]  /*0e40*/  IABS R25, R20 ;  /* 0x0000001400197213 */ /* 0x000fe20000000000 */
[----:B------:R-:W-:-:S02]  /*0e50*/  USGXT.U32 UR4, UR4, 0xe ;  /* 0x0000000e0404789a */ /* 0x000fc40008000000 */
[----:B------:R-:W-:-:S04]  /*0e60*/  IMAD.HI.U32 R10, R4, R27, RZ ;  /* 0x0000001b040a7227 */ /* 0x000fc800078e00ff */
[--C-:B------:R-:W-:Y:S01]  /*0e70*/  @!P6 IMAD.IADD R5, R5, 0x1, -R2.reuse ;  /* 0x000000010505e824 */ /* 0x100fe200078e0a02 */
[C---:B------:R-:W-:Y:S01]  /*0e80*/  ISETP.GT.U32.AND P6, PT, R2.reuse, R11, PT ;  /* 0x0000000b0200720c */ /* 0x040fe20003fc4070 */
[----:B------:R-:W-:Y:S01]  /*0e90*/  @!P5 IMAD.IADD R3, R3, 0x1, -R2 ;  /* 0x000000010303d824 */ /* 0x000fe200078e0a02 */
[----:B------:R-:W-:Y:S01]  /*0ea0*/  ISETP.GT.U32.AND P5, PT, R2, R7, PT ;  /* 0x000000070200720c */ /* 0x000fe20003fa4070 */
[----:B------:R-:W-:Y:S02]  /*0eb0*/  IMAD.MOV R6, RZ, RZ, -R6 ;  /* 0x000000ffff067224 */ /* 0x000fe400078e0a06 */
[----:B------:R-:W-:Y:S02]  /*0ec0*/  IMAD.MOV R10, RZ, RZ, -R10 ;  /* 0x000000ffff0a7224 */ /* 0x000fe400078e0a0a */
[----:B------:R-:W-:-:S04]  /*0ed0*/  IMAD.HI.U32 R8, R4, R25, RZ ;  /* 0x0000001904087227 */ /* 0x000fc800078e00ff */
[----:B------:R-:W-:Y:S01]  /*0ee0*/  @!P1 IMAD.MOV R3, RZ, RZ, -R3 ;  /* 0x000000ffff039224 */ /* 0x000fe200078e0a03 */
[C---:B------:R-:W-:Y:S01]  /*0ef0*/  ISETP.GT.U32.AND P1, PT, R2.reuse, R13, PT ;  /* 0x0000000d0200720c */ /* 0x040fe20003f24070 */
[--C-:B------:R-:W-:Y:S02]  /*0f00*/  @!P6 IMAD.IADD R11, R11, 0x1, -R2.reuse ;  /* 0x000000010b0be824 */ /* 0x100fe400078e0a02 */
[----:B------:R-:W-:Y:S02]  /*0f10*/  @!P5 IMAD.IADD R7, R7, 0x1, -R2 ;  /* 0x000000010707d824 */ /* 0x000fe400078e0a02 */
[C---:B------:R-:W-:Y:S01]  /*0f20*/  IMAD R15, R2.reuse, R6, R15 ;  /* 0x00000006020f7224 */ /* 0x040fe200078e020f */
[C---:B------:R-:W-:Y:S01]  /*0f30*/  ISETP.GT.U32.AND P6, PT, R2.reuse, R11, PT ;  /* 0x0000000b0200720c */ /* 0x040fe20003fc4070 */
[C---:B------:R-:W-:Y:S01]  /*0f40*/  IMAD R27, R2.reuse, R10, R27 ;  /* 0x0000000a021b7224 */ /* 0x040fe200078e021b */
[----:B------:R-:W-:Y:S01]  /*0f50*/  ISETP.GT.U32.AND P5, PT, R2, R7, PT ;  /* 0x000000070200720c */ /* 0x000fe20003fa4070 */
[----:B------:R-:W-:Y:S01]  /*0f60*/  IMAD.HI.U32 R6, R4, R29, RZ ;  /* 0x0000001d04067227 */ /* 0x000fe200078e00ff */
[----:B------:R-:W-:-:S03]  /*0f70*/  LOP3.LUT R10, R0, 0x14, RZ, 0xfc, !PT ;  /* 0x00000014000a7812 */ /* 0x000fc600078efcff */
[----:B------:R-:W-:Y:S01]  /*0f80*/  IMAD.MOV R8, RZ, RZ, -R8 ;  /* 0x000000ffff087224 */ /* 0x000fe200078e0a08 */
[----:B------:R-:W-:Y:S01]  /*0f90*/  IABS R33, R10 ;  /* 0x0000000a00217213 */ /* 0x000fe20000000000 */
[----:B------:R-:W-:Y:S02]  /*0fa0*/  IMAD.MOV R6, RZ, RZ, -R6 ;  /* 0x000000ffff067224 */ /* 0x000fe400078e0a06 */
[----:B------:R-:W-:Y:S02]  /*0fb0*/  IMAD R25, R2, R8, R25 ;  /* 0x0000000802197224 */ /* 0x000fe400078e0219 */
[----:B------:R-:W-:-:S04]  /*0fc0*/  IMAD.HI.U32 R8, R4, R31, RZ ;  /* 0x0000001f04087227 */ /* 0x000fc800078e00ff */
[C---:B------:R-:W-:Y:S02]  /*0fd0*/  IMAD R29, R2.reuse, R6, R29 ;  /* 0x00000006021d7224 */ /* 0x040fe400078e021d */
[--C-:B------:R-:W-:Y:S01]  /*0fe0*/  @!P6 IMAD.IADD R11, R11, 0x1, -R2.reuse ;  /* 0x000000010b0be824 */ /* 0x100fe200078e0a02 */
[C---:B------:R-:W-:Y:S01]  /*0ff0*/  ISETP.GT.U32.AND P6, PT, R2.reuse, R27, PT ;  /* 0x0000001b0200720c */ /* 0x040fe20003fc4070 */
[----:B------:R-:W-:Y:S01]  /*1000*/  @!P3 IMAD.MOV R5, RZ, RZ, -R5 ;  /* 0x000000ffff05b224 */ /* 0x000fe200078e0a05 */
[C---:B------:R-:W-:Y:S01]  /*1010*/  ISETP.GT.U32.AND P3, PT, R2.reuse, R15, PT ;  /* 0x0000000f0200720c */ /* 0x040fe20003f64070 */
[----:B------:R-:W-:Y:S01]  /*1020*/  @!P5 IMAD.IADD R7, R7, 0x1, -R2 ;  /* 0x000000010707d824 */ /* 0x000fe200078e0a02 */
[----:B------:R-:W-:Y:S01]  /*1030*/  ISETP.GT.U32.AND P5, PT, R2, R25, PT ;  /* 0x000000190200720c */ /* 0x000fe20003fa4070 */
[----:B------:R-:W-:-:S04]  /*1040*/  IMAD.HI.U32 R6, R4, R33, RZ ;  /* 0x0000002104067227 */ /* 0x000fc800078e00ff */
[----:B------:R-:W-:Y:S02]  /*1050*/  IMAD.MOV R8, RZ, RZ, -R8 ;  /* 0x000000ffff087224 */ /* 0x000fe400078e0a08 */
[----:B------:R-:W-:Y:S01]  /*1060*/  @!P1 IMAD.IADD R13, R13, 0x1, -R2 ;  /* 0x000000010d0d9824 */ /* 0x000fe200078e0a02 */
[C---:B------:R-:W-:Y:S01]  /*1070*/  ISETP.GT.U32.AND P1, PT, R2.reuse, R29, PT ;  /* 0x0000001d0200720c */ /* 0x040fe20003f24070 */
[----:B------:R-:W-:Y:S02]  /*1080*/  IMAD.MOV R6, RZ, RZ, -R6 ;  /* 0x000000ffff067224 */ /* 0x000fe400078e0a06 */
[----:B------:R-:W-:Y:S02]  /*1090*/  IMAD R31, R2, R8, R31 ;  /* 0x00000008021f7224 */ /* 0x000fe400078e021f */
[----:B------:R-:W-:-:S04]  /*10a0*/  IMAD.HI.U32 R8, R4, R35, RZ ;  /* 0x0000002304087227 */ /* 0x000fc800078e00ff */
[----:B------:R-:W-:Y:S02]  /*10b0*/  IMAD R33, R2, R6, R33 ;  /* 0x0000000602217224 */ /* 0x000fe400078e0221 */
[----:B------:R-:W-:-:S04]  /*10c0*/  IMAD.HI.U32 R6, R4, R37, RZ ;  /* 0x0000002504067227 */ /* 0x000fc800078e00ff */
[----:B------:R-:W-:Y:S02]  /*10d0*/  IMAD.MOV R8, RZ, RZ, -R8 ;  /* 0x000000ffff087224 */ /* 0x000fe400078e0a08 */
[----:B------:R-:W-:Y:S02]  /*10e0*/  @!P6 IMAD.IADD R27, R27, 0x1, -R2 ;  /* 0x000000011b1be824 */ /* 0x000fe400078e0a02 */
[----:B------:R-:W-:Y:S02]  /*10f0*/  IMAD.MOV R6, RZ, RZ, -R6 ;  /* 0x000000ffff067224 */ /* 0x000fe400078e0a06 */
[--C-:B------:R-:W-:Y:S01]  /*1100*/  @!P3 IMAD.IADD R15, R15, 0x1, -R2.reuse ;  /* 0x000000010f0fb824 */ /* 0x100fe200078e0a02 */
[C---:B------:R-:W-:Y:S01]  /*1110*/  ISETP.GT.U32.AND P3, PT, R2.reuse, R31, PT ;  /* 0x0000001f0200720c */ /* 0x040fe20003f64070 */
[----:B------:R-:W-:Y:S02]  /*1120*/  @!P5 IMAD.IADD R25, R25, 0x1, -R2 ;  /* 0x000000011919d824 */ /* 0x000fe400078e0a02 */
[C---:B------:R-:W-:Y:S01]  /*1130*/  IMAD R35, R2.reuse, R8, R35 ;  /* 0x0000000802237224 */ /* 0x040fe200078e0223 */
[----:B------:R-:W-:Y:S01]  /*1140*/  ISETP.GT.U32.AND P5, PT, R2, R15, PT ;  /* 0x0000000f0200720c */ /* 0x000fe20003fa4070 */
[----:B------:R-:W-:Y:S01]  /*1150*/  IMAD.HI.U32 R8, R4, R39, RZ ;  /* 0x0000002704087227 */ /* 0x000fe200078e00ff */
[----:B------:R-:W-:-:S03]  /*1160*/  ISETP.GT.U32.AND P6, PT, R2, R25, PT ;  /* 0x000000190200720c */ /* 0x000fc60003fc4070 */
[----:B------:R-:W-:Y:S01]  /*1170*/  @!P1 IMAD.IADD R29, R29, 0x1, -R2 ;  /* 0x000000011d1d9824 */ /* 0x000fe200078e0a02 */
[C---:B------:R-:W-:Y:S01]  /*1180*/  ISETP.GT.U32.AND P1, PT, R2.reuse, R27, PT ;  /* 0x0000001b0200720c */ /* 0x040fe20003f24070 */
[C---:B------:R-:W-:Y:S02]  /*1190*/  IMAD R37, R2.reuse, R6, R37 ;  /* 0x0000000602257224 */ /* 0x040fe400078e0225 */
[----:B------:R-:W-:Y:S01]  /*11a0*/  @!P4 IMAD.MOV R7, RZ, RZ, -R7 ;  /* 0x000000ffff07c224 */ /* 0x000fe200078e0a07 */
[----:B------:R-:W-:Y:S01]  /*11b0*/  ISETP.GT.U32.AND P4, PT, R2, R13, PT ;  /* 0x0000000d0200720c */ /* 0x000fe20003f84070 */
[----:B------:R-:W-:-:S04]  /*11c0*/  IMAD.HI.U32 R6, R4, R43, RZ ;  /* 0x0000002b04067227 */ /* 0x000fc800078e00ff */
[----:B------:R-:W-:Y:S02]  /*11d0*/  IMAD.MOV R8, RZ, RZ, -R8 ;  /* 0x000000ffff087224 */ /* 0x000fe400078e0a08 */
[----:B------:R-:W-:Y:S02]  /*11e0*/  IMAD.MOV R6, RZ, RZ, -R6 ;  /* 0x000000ffff067224 */ /* 0x000fe400078e0a06 */
[----:B------:R-:W-:Y:S01]  /*11f0*/  IMAD R39, R2, R8, R39 ;  /* 0x0000000802277224 */ /* 0x000fe200078e0227 */
[----:B------:R-:W-:Y:S01]  /*1200*/  LOP3.LUT R8, R0, 0x4, RZ, 0xfc, !PT ;  /* 0x0000000400087812 */ /* 0x000fe200078efcff */
[C---:B------:R-:W-:Y:S01]  /*1210*/  IMAD R43, R2.reuse, R6, R43 ;  /* 0x00000006022b7224 */ /* 0x040fe200078e022b */
[----:B------:R-:W-:Y:S01]  /*1220*/  SHF.R.S32.HI R6, RZ, 0x6, R23 ;  /* 0x00000006ff067819 */ /* 0x000fe20000011417 */
[--C-:B------:R-:W-:Y:S01]  /*1230*/  @!P3 IMAD.IADD R31, R31, 0x1, -R2.reuse ;  /* 0x000000011f1fb824 */ /* 0x100fe200078e0a02 */
[----:B------:R-:W-:Y:S01]  /*1240*/  IABS R41, R8 ;  /* 0x0000000800297213 */ /* 0x000fe20000000000 */
[----:B------:R-:W-:Y:S01]  /*1250*/  @!P2 IMAD.MOV R11, RZ, RZ, -R11 ;  /* 0x000000ffff0ba224 */ /* 0x000fe200078e0a0b */
[C---:B------:R-:W-:Y:S01]  /*1260*/  ISETP.GT.U32.AND P2, PT, R2.reuse, R29, PT ;  /* 0x0000001d0200720c */ /* 0x040fe20003f44070 */
[--C-:B------:R-:W-:Y:S01]  /*1270*/  @!P1 IMAD.IADD R27, R27, 0x1, -R2.reuse ;  /* 0x000000011b1b9824 */ /* 0x100fe200078e0a02 */
[C---:B------:R-:W-:Y:S01]  /*1280*/  ISETP.GT.U32.AND P1, PT, R2.reuse, R43, PT ;  /* 0x0000002b0200720c */ /* 0x040fe20003f24070 */
[--C-:B------:R-:W-:Y:S01]  /*1290*/  @!P4 IMAD.IADD R13, R13, 0x1, -R2.reuse ;  /* 0x000000010d0dc824 */ /* 0x100fe200078e0a02 */
[C---:B------:R-:W-:Y:S01]  /*12a0*/  ISETP.GT.U32.AND P3, PT, R2.reuse, R31, PT ;  /* 0x0000001f0200720c */ /* 0x040fe20003f64070 */
[--C-:B------:R-:W-:Y:S01]  /*12b0*/  @!P5 IMAD.IADD R15, R15, 0x1, -R2.reuse ;  /* 0x000000010f0fd824 */ /* 0x100fe200078e0a02 */
[C---:B------:R-:W-:Y:S01]  /*12c0*/  ISETP.GT.U32.AND P4, PT, R2.reuse, R33, PT ;  /* 0x000000210200720c */ /* 0x040fe20003f84070 */
[----:B------:R-:W-:Y:S01]  /*12d0*/  @!P6 IMAD.IADD R25, R25, 0x1, -R2 ;  /* 0x000000011919e824 */ /* 0x000fe200078e0a02 */
[----:B------:R-:W-:Y:S01]  /*12e0*/  ISETP.GT.U32.AND P5, PT, R2, R35, PT ;  /* 0x000000230200720c */ /* 0x000fe20003fa4070 */
[----:B------:R-:W-:Y:S01]  /*12f0*/  IMAD.HI.U32 R4, R4, R41, RZ ;  /* 0x0000002904047227 */ /* 0x000fe200078e00ff */
[----:B------:R-:W-:-:S02]  /*1300*/  ISETP.GT.U32.AND P6, PT, R2, R37, PT ;  /* 0x000000250200720c */ /* 0x000fc40003fc4070 */
[----:B------:R-:W-:Y:S01]  /*1310*/  SGXT R6, R6, 0x1 ;  /* 0x000000010606781a */ /* 0x000fe20000000200 */
[----:B------:R-:W-:Y:S02]  /*1320*/  IMAD.MOV R4, RZ, RZ, -R4 ;  /* 0x000000ffff047224 */ /* 0x000fe400078e0a04 */
[--C-:B------:R-:W-:Y:S01]  /*1330*/  @!P2 IMAD.IADD R29, R29, 0x1, -R2.reuse ;  /* 0x000000011d1da824 */ /* 0x100fe200078e0a02 */
[C---:B------:R-:W-:Y:S01]  /*1340*/  ISETP.GT.U32.AND P2, PT, R2.reuse, R39, PT ;  /* 0x000000270200720c */ /* 0x040fe20003f44070 */
[----:B------:R-:W-:Y:S01]  /*1350*/  IMAD R41, R2, R4, R41 ;  /* 0x0000000402297224 */ /* 0x000fe200078e0229 */
[----:B------:R-:W-:Y:S01]  /*1360*/  LOP3.LUT R45, R6, 0x90, RZ, 0xc0, !PT ;  /* 0x00000090062d7812 */ /* 0x000fe200078ec0ff */
[--C-:B------:R-:W-:Y:S01]  /*1370*/  @!P1 IMAD.IADD R43, R43, 0x1, -R2.reuse ;  /* 0x000000012b2b9824 */ /* 0x100fe200078e0a02 */
[----:B------:R-:W-:Y:S01]  /*1380*/  ISETP.GE.AND P1, PT, R24, RZ, PT ;  /* 0x000000ff1800720c */ /* 0x000fe20003f26270 */
[--C-:B------:R-:W-:Y:S01]  /*1390*/  @!P3 IMAD.IADD R31, R31, 0x1, -R2.reuse ;  /* 0x000000011f1fb824 */ /* 0x100fe200078e0a02 */
[----:B------:R-:W-:Y:S01]  /*13a0*/  ISETP.GE.AND P3, PT, R22, RZ, PT ;  /* 0x000000ff1600720c */ /* 0x000fe20003f66270 */
[--C-:B------:R-:W-:Y:S01]  /*13b0*/  @!P4 IMAD.IADD R33, R33, 0x1, -R2.reuse ;  /* 0x000000012121c824 */ /* 0x100fe200078e0a02 */
[----:B------:R-:W-:Y:S01]  /*13c0*/  ISETP.GT.U32.AND P4, PT, R2, R41, PT ;  /* 0x000000290200720c */ /* 0x000fe20003f84070 */
[--C-:B------:R-:W-:Y:S01]  /*13d0*/  @!P5 IMAD.IADD R35, R35, 0x1, -R2.reuse ;  /* 0x000000012323d824 */ /* 0x100fe200078e0a02 */
[----:B------:R-:W-:Y:S01]  /*13e0*/  ISETP.GE.AND P5, PT, R14, RZ, PT ;  /* 0x000000ff0e00720c */ /* 0x000fe20003fa6270 */
[--C-:B------:R-:W-:Y:S01]  /*13f0*/  @!P6 IMAD.IADD R37, R37, 0x1, -R2.reuse ;  /* 0x000000012525e824 */ /* 0x100fe200078e0a02 */
[----:B------:R-:W-:Y:S01]  /*1400*/  ISETP.GE.AND P6, PT, R20, RZ, PT ;  /* 0x000000ff1400720c */ /* 0x000fe20003fc6270 */
[----:B------:R-:W-:Y:S01]  /*1410*/  @!P2 IMAD.IADD R39, R39, 0x1, -R2 ;  /* 0x000000012727a824 */ /* 0x000fe200078e0a02 */
[----:B------:R-:W-:Y:S01]  /*1420*/  ISETP.GE.AND P2, PT, R26, RZ, PT ;  /* 0x000000ff1a00720c */ /* 0x000fe20003f46270 */
[----:B------:R-:W-:-:S02]  /*1430*/  @!P0 IMAD.MOV R29, RZ, RZ, -R29 ;  /* 0x000000ffff1d8224 */ /* 0x000fc400078e0a1d */
[----:B------:R-:W-:Y:S01]  /*1440*/  @!P1 IMAD.MOV R27, RZ, RZ, -R27 ;  /* 0x000000ffff1b9224 */ /* 0x000fe200078e0a1b */
[C---:B------:R-:W-:Y:S01]  /*1450*/  ISETP.GT.U32.AND P1, PT, R2.reuse, R43, PT ;  /* 0x0000002b0200720c */ /* 0x040fe20003f24070 */
[----:B------:R-:W-:Y:S01]  /*1460*/  @!P3 IMAD.MOV R13, RZ, RZ, -R13 ;  /* 0x000000ffff0db224 */ /* 0x000fe200078e0a0d */
[C---:B------:R-:W-:Y:S01]  /*1470*/  ISETP.GT.U32.AND P3, PT, R2.reuse, R33, PT ;  /* 0x000000210200720c */ /* 0x040fe20003f64070 */
[--C-:B------:R-:W-:Y:S01]  /*1480*/  @!P4 IMAD.IADD R41, R41, 0x1, -R2.reuse ;  /* 0x000000012929c824 */ /* 0x100fe200078e0a02 */
[C---:B------:R-:W-:Y:S01]  /*1490*/  ISETP.GT.U32.AND P4, PT, R2.reuse, R35, PT ;  /* 0x000000230200720c */ /* 0x040fe20003f84070 */
[----:B------:R-:W-:Y:S01]  /*14a0*/  @!P5 IMAD.MOV R15, RZ, RZ, -R15 ;  /* 0x000000ffff0fd224 */ /* 0x000fe200078e0a0f */
[C---:B------:R-:W-:Y:S01]  /*14b0*/  ISETP.GT.U32.AND P5, PT, R2.reuse, R37, PT ;  /* 0x000000250200720c */ /* 0x040fe20003fa4070 */
[----:B------:R-:W-:Y:S01]  /*14c0*/  @!P6 IMAD.MOV R25, RZ, RZ, -R25 ;  /* 0x000000ffff19e224 */ /* 0x000fe200078e0a19 */
[C---:B------:R-:W-:Y:S01]  /*14d0*/  ISETP.GT.U32.AND P6, PT, R2.reuse, R39, PT ;  /* 0x000000270200720c */ /* 0x040fe20003fc4070 */
[----:B------:R-:W-:Y:S01]  /*14e0*/  @!P2 IMAD.MOV R31, RZ, RZ, -R31 ;  /* 0x000000ffff1fa224 */ /* 0x000fe200078e0a1f */
[----:B------:R-:W-:Y:S01]  /*14f0*/  ISETP.GT.U32.AND P0, PT, R2, R41, PT ;  /* 0x000000290200720c */ /* 0x000fe20003f04070 */
[----:B------:R-:W-:Y:S01]  /*1500*/  IMAD.SHL.U32 R4, R23, 0x2, RZ ;  /* 0x0000000217047824 */ /* 0x000fe200078e00ff */
[----:B------:R-:W-:Y:S01]  /*1510*/  ISETP.GE.AND P2, PT, R0, RZ, PT ;  /* 0x000000ff0000720c */ /* 0x000fe20003f46270 */
[--C-:B------:R-:W-:Y:S01]  /*1520*/  @!P1 IMAD.IADD R43, R43, 0x1, -R2.reuse ;  /* 0x000000012b2b9824 */ /* 0x100fe200078e0a02 */
        /* <DEDUP_REMOVED lines=9> */
[----:B------:R-:W-:Y:S01]  /*15c0*/  @!P0 IMAD.IADD R41, R41, 0x1, -R2 ;  /* 0x0000000129298824 */ /* 0x000fe200078e0a02 */
[----:B------:R-:W-:Y:S01]  /*15d0*/  ISETP.NE.AND P0, PT, R9, RZ, PT ;  /* 0x000000ff0900720c */ /* 0x000fe20003f05270 */
[----:B------:R-:W-:Y:S01]  /*15e0*/  @!P2 IMAD.MOV R43, RZ, RZ, -R43 ;  /* 0x000000ffff2ba224 */ /* 0x000fe200078e0a2b */
[----:B------:R-:W-:Y:S01]  /*15f0*/  LOP3.LUT R2, RZ, R9, RZ, 0x33, !PT ;  /* 0x00000009ff027212 */ /* 0x000fe200078e33ff */
[----:B------:R-:W-:Y:S01]  /*1600*/  @!P1 IMAD.MOV R39, RZ, RZ, -R39 ;  /* 0x000000ffff279224 */ /* 0x000fe200078e0a27 */
[----:B------:R-:W-:Y:S01]  /*1610*/  LEA R68, P1, R12, UR6, 0x1 ;  /* 0x000000060c447c11 */ /* 0x000fe2000f8208ff */
[----:B------:R-:W-:Y:S01]  /*1620*/  @!P3 IMAD.MOV R33, RZ, RZ, -R33 ;  /* 0x000000ffff21b224 */ /* 0x000fe200078e0a21 */
[C---:B------:R-:W-:Y:S01]  /*1630*/  SEL R3, R2.reuse, R3, !P0 ;  /* 0x0000000302037207 */ /* 0x040fe20004000000 */
[----:B------:R-:W-:Y:S01]  /*1640*/  @!P4 IMAD.MOV R35, RZ, RZ, -R35 ;  /* 0x000000ffff23c224 */ /* 0x000fe200078e0a23 */
[C---:B------:R-:W-:Y:S01]  /*1650*/  SEL R5, R2.reuse, R5, !P0 ;  /* 0x0000000502057207 */ /* 0x040fe20004000000 */
[----:B------:R-:W-:Y:S01]  /*1660*/  @!P5 IMAD.MOV R37, RZ, RZ, -R37 ;  /* 0x000000ffff25d224 */ /* 0x000fe200078e0a25 */
[C---:B------:R-:W-:Y:S01]  /*1670*/  SEL R7, R2.reuse, R7, !P0 ;  /* 0x0000000702077207 */ /* 0x040fe20004000000 */
[----:B------:R-:W-:Y:S01]  /*1680*/  @!P6 IMAD.MOV R41, RZ, RZ, -R41 ;  /* 0x000000ffff29e224 */ /* 0x000fe200078e0a29 */
[C---:B------:R-:W-:Y:S01]  /*1690*/  SEL R11, R2.reuse, R11, !P0 ;  /* 0x0000000b020b7207 */ /* 0x040fe20004000000 */
[----:B------:R-:W-:Y:S01]  /*16a0*/  IMAD R3, R3, UR5, RZ ;  /* 0x0000000503037c24 */ /* 0x000fe2000f8e02ff */
        /* <DEDUP_REMOVED lines=8> */
[----:B------:R-:W-:Y:S01]  /*1730*/  SEL R29, R2, R29, !P0 ;  /* 0x0000001d021d7207 */ /* 0x000fe20004000000 */
[----:B------:R-:W-:Y:S01]  /*1740*/  IMAD R22, R15, UR5, RZ ;  /* 0x000000050f167c24 */ /* 0x000fe2000f8e02ff */
[----:B------:R-:W-:Y:S01]  /*1750*/  LEA.HI.X.SX32 R69, R12, UR7, 0x1, P1 ;  /* 0x000000070c457c11 */ /* 0x000fe200088f0eff */
[----:B------:R-:W-:Y:S01]  /*1760*/  ULDC.64 UR6, c[0x0][0x218] ;  /* 0x0000860000067ab9 */ /* 0x000fe20000000a00 */
        /* <DEDUP_REMOVED lines=14> */
[----:B------:R-:W-:Y:S01]  /*1850*/  LEA R14, P2, R3, UR6, 0x1 ;  /* 0x00000006030e7c11 */ /* 0x000fe2000f8408ff */
[----:B------:R-:W-:Y:S01]  /*1860*/  IMAD R39, R39, UR5, RZ ;  /* 0x0000000527277c24 */ /* 0x000fe2000f8e02ff */
[----:B------:R-:W-:Y:S01]  /*1870*/  LEA R12, P1, R5, UR6, 0x1 ;  /* 0x00000006050c7c11 */ /* 0x000fe2000f8208ff */
[----:B------:R-:W-:Y:S01]  /*1880*/  IMAD R41, R41, UR5, RZ ;  /* 0x0000000529297c24 */ /* 0x000fe2000f8e02ff */
[----:B------:R-:W-:Y:S01]  /*1890*/  LOP3.LUT R0, R45, 0x7e, R4, 0x78, !PT ;  /* 0x0000007e2d007812 */ /* 0x000fe200078e7804 */
[----:B------:R-:W-:Y:S01]  /*18a0*/  IMAD R100, R2, UR5, RZ ;  /* 0x0000000502647c24 */ /* 0x000fe2000f8e02ff */
[----:B------:R-:W-:Y:S01]  /*18b0*/  LEA R10, P0, R7, UR6, 0x1 ;  /* 0x00000006070a7c11 */ /* 0x000fe2000f8008ff */
[----:B------:R-:W-:Y:S01]  /*18c0*/  UIADD3 UR5, UR12, 0x1000, URZ ;  /* 0x000010000c057890 */ /* 0x000fe2000fffe03f */
[----:B------:R-:W-:-:S02]  /*18d0*/  LEA.HI.X.SX32 R15, R3, UR7, 0x1, P2 ;  /* 0x00000007030f7c11 */ /* 0x000fc400090f0eff */
[----:B------:R-:W-:Y:S02]  /*18e0*/  CS2R R42, SRZ ;  /* 0x00000000002a7805 */ /* 0x000fe4000001ff00 */
[----:B------:R-:W-:Y:S01]  /*18f0*/  LEA R8, P4, R9, UR6, 0x1 ;  /* 0x0000000609087c11 */ /* 0x000fe2000f8808ff */
[----:B------:R-:W-:Y:S01]  /*1900*/  USHF.R.U32.HI UR5, URZ, 0x4, UR5 ;  /* 0x000000043f057899 */ /* 0x000fe20008011605 */
[----:B------:R-:W-:Y:S02]  /*1910*/  LEA R6, P6, R20, UR6, 0x1 ;  /* 0x0000000614067c11 */ /* 0x000fe4000f8c08ff */
[----:B------:R-:W-:Y:S02]  /*1920*/  CS2R R44, SRZ ;  /* 0x00000000002c7805 */ /* 0x000fe4000001ff00 */
[----:B------:R-:W-:Y:S01]  /*1930*/  LEA R4, P5, R22, UR6, 0x1 ;  /* 0x0000000616047c11 */ /* 0x000fe2000f8a08ff */
[-C--:B------:R-:W-:Y:S01]  /*1940*/  IMAD R64, R64, R70.reuse, RZ ;  /* 0x0000004640407224 */ /* 0x080fe200078e02ff */
[----:B------:R-:W-:Y:S01]  /*1950*/  LEA R2, P3, R25, UR6, 0x1 ;  /* 0x0000000619027c11 */ /* 0x000fe2000f8608ff */
[-C--:B------:R-:W-:Y:S01]  /*1960*/  IMAD R65, R65, R70.reuse, RZ ;  /* 0x0000004641417224 */ /* 0x080fe200078e02ff */
[----:B------:R-:W-:Y:S01]  /*1970*/  LEA R88, P2, R27, UR6, 0x1 ;  /* 0x000000061b587c11 */ /* 0x000fe2000f8408ff */
[-C--:B------:R-:W-:Y:S01]  /*1980*/  IMAD R66, R66, R70.reuse, RZ ;  /* 0x0000004642427224 */ /* 0x080fe200078e02ff */
[----:B------:R-:W-:Y:S01]  /*1990*/  LEA.HI.X.SX32 R13, R5, UR7, 0x1, P1 ;  /* 0x00000007050d7c11 */ /* 0x000fe200088f0eff */
[-C--:B------:R-:W-:Y:S01]  /*19a0*/  IMAD R67, R67, R70.reuse, RZ ;  /* 0x0000004643437224 */ /* 0x080fe200078e02ff */
[----:B------:R-:W-:Y:S01]  /*19b0*/  LEA R86, P1, R29, UR6, 0x1 ;  /* 0x000000061d567c11 */ /* 0x000fe2000f8208ff */
[-C--:B------:R-:W-:Y:S01]  /*19c0*/  IMAD R91, R91, R70.reuse, RZ ;  /* 0x000000465b5b7224 */ /* 0x080fe200078e02ff */
[----:B------:R-:W-:Y:S01]  /*19d0*/  LEA.HI.X.SX32 R11, R7, UR7, 0x1, P0 ;  /* 0x00000007070b7c11 */ /* 0x000fe200080f0eff */
[----:B------:R-:W-:Y:S01]  /*19e0*/  IMAD.SHL.U32 R93, R70, 0x20, RZ ;  /* 0x00000020465d7824 */ /* 0x000fe200078e00ff */
[----:B------:R-:W-:Y:S01]  /*19f0*/  LEA.HI.X.SX32 R9, R9, UR7, 0x1, P4 ;  /* 0x0000000709097c11 */ /* 0x000fe2000a0f0eff */
[-C--:B------:R-:W-:Y:S01]  /*1a00*/  IMAD R95, R19, R70.reuse, RZ ;  /* 0x00000046135f7224 */ /* 0x080fe200078e02ff */
[----:B------:R-:W-:Y:S01]  /*1a10*/  LEA.HI.X.SX32 R7, R20, UR7, 0x1, P6 ;  /* 0x0000000714077c11 */ /* 0x000fe2000b0f0eff */
[----:B------:R-:W-:Y:S01]  /*1a20*/  IMAD R97, R21, R70, RZ ;  /* 0x0000004615617224 */ /* 0x000fe200078e02ff */
[----:B------:R-:W-:Y:S01]  /*1a30*/  LEA.HI.X.SX32 R5, R22, UR7, 0x1, P5 ;  /* 0x0000000716057c11 */ /* 0x000fe2000a8f0eff */
[----:B-1----:R-:W-:Y:S01]  /*1a40*/  IMAD.SHL.U32 R22, R71, 0x20, RZ ;  /* 0x0000002047167824 */ /* 0x002fe200078e00ff */
[----:B------:R-:W-:-:S02]  /*1a50*/  LEA.HI.X.SX32 R3, R25, UR7, 0x1, P3 ;  /* 0x0000000719037c11 */ /* 0x000fc400098f0eff */
[----:B------:R-:W-:Y:S02]  /*1a60*/  CS2R R24, SRZ ;  /* 0x0000000000187805 */ /* 0x000fe4000001ff00 */
[----:B------:R-:W-:Y:S02]  /*1a70*/  LEA.HI.X.SX32 R89, R27, UR7, 0x1, P2 ;  /* 0x000000071b597c11 */ /* 0x000fe400090f0eff */
[----:B------:R-:W-:Y:S02]  /*1a80*/  CS2R R26, SRZ ;  /* 0x00000000001a7805 */ /* 0x000fe4000001ff00 */
[----:B------:R-:W-:Y:S01]  /*1a90*/  LEA R84, P0, R31, UR6, 0x1 ;  /* 0x000000061f547c11 */ /* 0x000fe2000f8008ff */
[----:B------:R-:W-:Y:S01]  /*1aa0*/  IMAD R99, R17, R70, RZ ;  /* 0x0000004611637224 */ /* 0x000fe200078e02ff */
[----:B------:R-:W-:Y:S02]  /*1ab0*/  LEA R82, P4, R33, UR6, 0x1 ;  /* 0x0000000621527c11 */ /* 0x000fe4000f8808ff */
[----:B------:R-:W-:-:S02]  /*1ac0*/  LEA R80, P6, R35, UR6, 0x1 ;  /* 0x0000000623507c11 */ /* 0x000fc4000f8c08ff */
[----:B------:R-:W-:Y:S02]  /*1ad0*/  LEA R78, P5, R37, UR6, 0x1 ;  /* 0x00000006254e7c11 */ /* 0x000fe4000f8a08ff */
[----:B------:R-:W-:Y:S02]  /*1ae0*/  LEA R76, P3, R39, UR6, 0x1 ;  /* 0x00000006274c7c11 */ /* 0x000fe4000f8608ff */
[----:B------:R-:W-:Y:S02]  /*1af0*/  LEA R102, P2, R41, UR6, 0x1 ;  /* 0x0000000629667c11 */ /* 0x000fe4000f8408ff */
[----:B------:R-:W-:Y:S02]  /*1b00*/  LEA.HI.X.SX32 R87, R29, UR7, 0x1, P1 ;  /* 0x000000071d577c11 */ /* 0x000fe400088f0eff */
[----:B------:R-:W-:Y:S02]  /*1b10*/  CS2R R28, SRZ ;  /* 0x00000000001c7805 */ /* 0x000fe4000001ff00 */
[----:B------:R-:W-:-:S02]  /*1b20*/  LOP3.LUT R20, R23, 0x1f, RZ, 0xc0, !PT ;  /* 0x0000001f17147812 */ /* 0x000fc400078ec0ff */
[----:B------:R-:W-:Y:S01]  /*1b30*/  LEA R106, P1, R100, UR6, 0x1 ;  /* 0x00000006646a7c11 */ /* 0x000fe2000f8208ff */
[----:B------:R-:W-:Y:S01]  /*1b40*/  USGXT.U32 UR6, UR5, 0xe ;  /* 0x0000000e0506789a */ /* 0x000fe20008000000 */
[----:B------:R-:W-:Y:S02]  /*1b50*/  LEA.HI.X.SX32 R85, R31, UR7, 0x1, P0 ;  /* 0x000000071f557c11 */ /* 0x000fe400080f0eff */
[----:B------:R-:W-:Y:S02]  /*1b60*/  CS2R R30, SRZ ;  /* 0x00000000001e7805 */ /* 0x000fe4000001ff00 */
[----:B------:R-:W-:Y:S02]  /*1b70*/  LEA.HI.X.SX32 R83, R33, UR7, 0x1, P4 ;  /* 0x0000000721537c11 */ /* 0x000fe4000a0f0eff */
[----:B------:R-:W-:Y:S02]  /*1b80*/  CS2R R32, SRZ ;  /* 0x0000000000207805 */ /* 0x000fe4000001ff00 */
[----:B------:R-:W-:-:S02]  /*1b90*/  LEA.HI.X.SX32 R81, R35, UR7, 0x1, P6 ;  /* 0x0000000723517c11 */ /* 0x000fc4000b0f0eff */
[----:B------:R-:W-:Y:S02]  /*1ba0*/  CS2R R34, SRZ ;  /* 0x0000000000227805 */ /* 0x000fe4000001ff00 */
[----:B------:R-:W-:Y:S02]  /*1bb0*/  LEA.HI.X.SX32 R79, R37, UR7, 0x1, P5 ;  /* 0x00000007254f7c11 */ /* 0x000fe4000a8f0eff */
[----:B------:R-:W-:Y:S02]  /*1bc0*/  CS2R R36, SRZ ;  /* 0x0000000000247805 */ /* 0x000fe4000001ff00 */
[----:B------:R-:W-:Y:S02]  /*1bd0*/  LEA.HI.X.SX32 R77, R39, UR7, 0x1, P3 ;  /* 0x00000007274d7c11 */ /* 0x000fe400098f0eff */
[----:B------:R-:W-:Y:S02]  /*1be0*/  CS2R R38, SRZ ;  /* 0x0000000000267805 */ /* 0x000fe4000001ff00 */
[----:B------:R-:W-:-:S02]  /*1bf0*/  LEA.HI.X.SX32 R104, R41, UR7, 0x1, P2 ;  /* 0x0000000729687c11 */ /* 0x000fc400090f0eff */
[----:B------:R-:W-:Y:S02]  /*1c00*/  CS2R R40, SRZ ;  /* 0x0000000000287805 */ /* 0x000fe4000001ff00 */
[----:B------:R-:W-:Y:S01]  /*1c10*/  LEA.HI.X.SX32 R100, R100, UR7, 0x1, P1 ;  /* 0x0000000764647c11 */ /* 0x000fe200088f0eff */
[----:B------:R-:W-:Y:S01]  /*1c20*/  IMAD R20, R20, R71, RZ ;  /* 0x0000004714147224 */ /* 0x000fe200078e02ff */
[C---:B------:R-:W-:Y:S01]  /*1c30*/  LOP3.LUT R92, R0.reuse, 0x20, RZ, 0x3c, !PT ;  /* 0x00000020005c7812 */ /* 0x040fe200078e3cff */
[----:B------:R-:W-:Y:S01]  /*1c40*/  UMOV UR5, URZ ;  /* 0x0000003f00057c82 */ /* 0x000fe20008000000 */
[C---:B------:R-:W-:Y:S01]  /*1c50*/  LOP3.LUT R94, R0.reuse, 0x40, RZ, 0x3c, !PT ;  /* 0x00000040005e7812 */ /* 0x040fe200078e3cff */
[----:B------:R-:W-:Y:S01]  /*1c60*/  UMOV UR7, URZ ;  /* 0x0000003f00077c82 */ /* 0x000fe20008000000 */
[----:B------:R-:W-:Y:S01]  /*1c70*/  LOP3.LUT R96, R0, 0x60, RZ, 0x3c, !PT ;  /* 0x0000006000607812 */ /* 0x000fe200078e3cff */
[----:B------:R-:W-:Y:S02]  /*1c80*/  UIADD3.64 UR8, UR4, UR8, URZ ;  /* 0x0000000804087297 */ /* 0x000fe4000fffe03f */
[----:B------:R-:W-:-:S12]  /*1c90*/  UIADD3.64 UR10, UR6, -UR10, URZ ;  /* 0x8000000a060a7297 */ /* 0x000fd8000fffe03f */
.L_x_1:
[----:B------:R-:W-:Y:S01]  /*1ca0*/  ISETP.GE.AND P0, PT, R17, UR13, PT ;  /* 0x0000000d11007c0c */ /* 0x000fe2000bf06270 */
[----:B------:R-:W-:Y:S01]  /*1cb0*/  IMAD.WIDE R74, R99, 0x2, R68 ;  /* 0x00000002634a7825 */ /* 0x000fe200078e0244 */
[C---:B------:R-:W-:Y:S02]  /*1cc0*/  LOP3.LUT R70, R17.reuse, 0x8, RZ, 0xfc, !PT ;  /* 0x0000000811467812 */ /* 0x040fe400078efcff */
[----:B------:R-:W-:Y:S02]  /*1cd0*/  PRMT R116, RZ, 0x7610, R116 ;  /* 0x00007610ff747816 */ /* 0x000fe40000000074 */
[----:B------:R-:W-:Y:S02]  /*1ce0*/  ISETP.GE.AND P1, PT, R70, UR13, PT ;  /* 0x0000000d46007c0c */ /* 0x000fe4000bf26270 */
[----:B------:R-:W-:-:S05]  /*1cf0*/  LOP3.LUT R70, R17, 0x10, RZ, 0xfc, !PT ;  /* 0x0000001011467812 */ /* 0x000fca00078efcff */
[----:B------:R0:W2:Y:S01]  /*1d00*/  @!P0 LDG.E.U16 R116, desc[UR14][R74.64] ;  /* 0x0000000e4a748981 */ /* 0x0000a2000c1e1500 */
[----:B------:R-:W-:Y:S01]  /*1d10*/  PRMT R114, RZ, 0x7610, R114 ;  /* 0x00007610ff727816 */ /* 0x000fe20000000072 */
[----:B------:R-:W-:Y:S01]  /*1d20*/  IMAD.WIDE R72, R65, 0x2, R68 ;  /* 0x0000000241487825 */ /* 0x000fe200078e0244 */
[----:B------:R-:W-:-:S04]  /*1d30*/  ISETP.GE.AND P0, PT, R70, UR13, PT ;  /* 0x0000000d46007c0c */ /* 0x000fc8000bf06270 */
[----:B------:R1:W3:Y:S01]  /*1d40*/  @!P1 LDG.E.U16 R114, desc[UR14][R72.64] ;  /* 0x0000000e48729981 */ /* 0x0002e2000c1e1500 */
[----:B------:R-:W-:Y:S01]  /*1d50*/  LOP3.LUT R98, R17, 0x18, RZ, 0xfc, !PT ;  /* 0x0000001811627812 */ /* 0x000fe200078efcff */
[----:B------:R-:W-:Y:S01]  /*1d60*/  IMAD.WIDE R70, R62, 0x2, R68 ;  /* 0x000000023e467825 */ /* 0x000fe200078e0244 */
[----:B------:R-:W-:Y:S02]  /*1d70*/  PRMT R101, RZ, 0x7610, R101 ;  /* 0x00007610ff657816 */ /* 0x000fe40000000065 */
[----:B------:R-:W-:-:S04]  /*1d80*/  ISETP.GE.AND P1, PT, R98, UR13, PT ;  /* 0x0000000d62007c0c */ /* 0x000fc8000bf26270 */
[----:B------:R4:W5:Y:S01]  /*1d90*/  @!P0 LDG.E.U16 R101, desc[UR14][R70.64] ;  /* 0x0000000e46658981 */ /* 0x000962000c1e1500 */
[----:B------:R-:W-:Y:S01]  /*1da0*/  LOP3.LUT R98, R17, 0x2, RZ, 0xfc, !PT ;  /* 0x0000000211627812 */ /* 0x000fe200078efcff */
[----:B0-----:R-:W-:Y:S01]  /*1db0*/  IMAD.WIDE R74, R58, 0x2, R68 ;  /* 0x000000023a4a7825 */ /* 0x001fe200078e0244 */
[----:B------:R-:W-:Y:S02]  /*1dc0*/  PRMT R103, RZ, 0x7610, R103 ;  /* 0x00007610ff677816 */ /* 0x000fe40000000067 */
[----:B------:R-:W-:-:S04]  /*1dd0*/  ISETP.GE.AND P0, PT, R98, UR13, PT ;  /* 0x0000000d62007c0c */ /* 0x000fc8000bf06270 */
[----:B------:R0:W5:Y:S01]  /*1de0*/  @!P1 LDG.E.U16 R103, desc[UR14][R74.64] ;  /* 0x0000000e4a679981 */ /* 0x000162000c1e1500 */
[----:B------:R-:W-:Y:S01]  /*1df0*/  LOP3.LUT R98, R17, 0xa, RZ, 0xfc, !PT ;  /* 0x0000000a11627812 */ /* 0x000fe200078efcff */
[----:B-1----:R-:W-:Y:S01]  /*1e00*/  IMAD.WIDE R72, R91, 0x2, R68 ;  /* 0x000000025b487825 */ /* 0x002fe200078e0244 */
[----:B------:R-:W-:Y:S02]  /*1e10*/  PRMT R105, RZ, 0x7610, R105 ;  /* 0x00007610ff697816 */ /* 0x000fe40000000069 */
[----:B------:R-:W-:-:S04]  /*1e20*/  ISETP.GE.AND P1, PT, R98, UR13, PT ;  /* 0x0000000d62007c0c */ /* 0x000fc8000bf26270 */
[----:B------:R1:W5:Y:S01]  /*1e30*/  @!P0 LDG.E.U16 R105, desc[UR14][R72.64] ;  /* 0x0000000e48698981 */ /* 0x000362000c1e1500 */
[----:B------:R-:W-:Y:S01]  /*1e40*/  LOP3.LUT R98, R17, 0x12, RZ, 0xfc, !PT ;  /* 0x0000001211627812 */ /* 0x000fe200078efcff */
[----:B----4-:R-:W-:Y:S01]  /*1e50*/  IMAD.WIDE R70, R64, 0x2, R68 ;  /* 0x0000000240467825 */ /* 0x010fe200078e0244 */
[----:B------:R-:W-:Y:S02]  /*1e60*/  PRMT R107, RZ, 0x7610, R107 ;  /* 0x00007610ff6b7816 */ /* 0x000fe4000000006b */
[----:B------:R-:W-:-:S04]  /*1e70*/  ISETP.GE.AND P0, PT, R98, UR13, PT ;  /* 0x0000000d62007c0c */ /* 0x000fc8000bf06270 */
[----:B------:R4:W5:Y:S01]  /*1e80*/  @!P1 LDG.E.U16 R107, desc[UR14][R70.64] ;  /* 0x0000000e466b9981 */ /* 0x000962000c1e1500 */
[----:B------:R-:W-:Y:S01]  /*1e90*/  PRMT R109, RZ, 0x7610, R109 ;  /* 0x00007610ff6d7816 */ /* 0x000fe2000000006d */
[----:B0-----:R-:W-:Y:S01]  /*1ea0*/  IMAD.WIDE R74, R61, 0x2, R68 ;  /* 0x000000023d4a7825 */ /* 0x001fe200078e0244 */
[----:B------:R-:W-:-:S04]  /*1eb0*/  LOP3.LUT R98, R17, 0x1a, RZ, 0xfc, !PT ;  /* 0x0000001a11627812 */ /* 0x000fc800078efcff */
[----:B------:R-:W-:Y:S02]  /*1ec0*/  ISETP.GE.AND P1, PT, R98, UR13, PT ;  /* 0x0000000d62007c0c */ /* 0x000fe4000bf26270 */
[----:B------:R0:W5:Y:S01]  /*1ed0*/  @!P0 LDG.E.U16 R109, desc[UR14][R74.64] ;  /* 0x0000000e4a6d8981 */ /* 0x000162000c1e1500 */
[----:B------:R-:W-:Y:S01]  /*1ee0*/  LOP3.LUT R98, R17, 0x4, RZ, 0xfc, !PT ;  /* 0x0000000411627812 */ /* 0x000fe200078efcff */
[----:B-1----:R-:W-:Y:S01]  /*1ef0*/  IMAD.WIDE R72, R57, 0x2, R68 ;  /* 0x0000000239487825 */ /* 0x002fe200078e0244 */
[----:B------:R-:W-:Y:S02]  /*1f00*/  PRMT R111, RZ, 0x7610, R111 ;  /* 0x00007610ff6f7816 */ /* 0x000fe4000000006f */
[----:B------:R-:W-:Y:S01]  /*1f10*/  ISETP.GE.AND P0, PT, R98, UR13, PT ;  /* 0x0000000d62007c0c */ /* 0x000fe2000bf06270 */
[----:B----4-:R-:W-:Y:S01]  /*1f20*/  IMAD.WIDE R70, R67, 0x2, R68 ;  /* 0x0000000243467825 */ /* 0x010fe200078e0244 */
[----:B------:R-:W-:Y:S02]  /*1f30*/  PRMT R113, RZ, 0x7610, R113 ;  /* 0x00007610ff717816 */ /* 0x000fe40000000071 */
[----:B------:R-:W-:-:S02]  /*1f40*/  LOP3.LUT R98, R17, 0x6, RZ, 0xfc, !PT ;  /* 0x0000000611627812 */ /* 0x000fc400078efcff */
[----:B------:R-:W-:Y:S01]  /*1f50*/  LOP3.LUT R108, R17, 0x14, RZ, 0xfc, !PT ;  /* 0x00000014116c7812 */ /* 0x000fe200078efcff */
[----:B0-----:R-:W-:Y:S01]  /*1f60*/  IMAD.WIDE R74, R66, 0x2, R68 ;  /* 0x00000002424a7825 */ /* 0x001fe200078e0244 */
[----:B------:R-:W-:Y:S01]  /*1f70*/  PRMT R115, RZ, 0x7610, R115 ;  /* 0x00007610ff737816 */ /* 0x000fe20000000073 */
[----:B------:R-:W4:Y:S04]  /*1f80*/  @!P1 LDG.E.U16 R111, desc[UR14][R72.64] ;  /* 0x0000000e486f9981 */ /* 0x000f28000c1e1500 */
[----:B------:R0:W4:Y:S01]  /*1f90*/  @!P0 LDG.E.U16 R113, desc[UR14][R70.64] ;  /* 0x0000000e46718981 */ /* 0x000122000c1e1500 */
[----:B------:R-:W-:Y:S02]  /*1fa0*/  ISETP.GE.AND P0, PT, R98, UR13, PT ;  /* 0x0000000d62007c0c */ /* 0x000fe4000bf06270 */
[----:B------:R-:W-:-:S02]  /*1fb0*/  ISETP.GE.AND P3, PT, R108, UR13, PT ;  /* 0x0000000d6c007c0c */ /* 0x000fc4000bf66270 */
[C---:B------:R-:W-:Y:S02]  /*1fc0*/  LOP3.LUT R108, R17.reuse, 0x16, RZ, 0xfc, !PT ;  /* 0x00000016116c7812 */ /* 0x040fe400078efcff */
[----:B------:R-:W-:Y:S02]  /*1fd0*/  LOP3.LUT R98, R17, 0xc, RZ, 0xfc, !PT ;  /* 0x0000000c11627812 */ /* 0x000fe400078efcff */
[----:B------:R-:W-:Y:S02]  /*1fe0*/  ISETP.GE.AND P2, PT, R21, UR13, PT ;  /* 0x0000000d15007c0c */ /* 0x000fe4000bf46270 */
[----:B------:R-:W-:-:S03]  /*1ff0*/  ISETP.GE.AND P1, PT, R98, UR13, PT ;  /* 0x0000000d62007c0c */ /* 0x000fc6000bf26270 */
[----:B------:R1:W4:Y:S01]  /*2000*/  @!P0 LDG.E.U16 R115, desc[UR14][R74.64] ;  /* 0x0000000e4a738981 */ /* 0x000322000c1e1500 */
[----:B------:R-:W-:Y:S01]  /*2010*/  ISETP.GE.AND P0, PT, R108, UR13, PT ;  /* 0x0000000d6c007c0c */ /* 0x000fe2000bf06270 */
[----:B0-----:R-:W-:Y:S01]  /*2020*/  IMAD.WIDE R70, R63, 0x2, R68 ;  /* 0x000000023f467825 */ /* 0x001fe200078e0244 */
[----:B------:R-:W-:Y:S02]  /*2030*/  LOP3.LUT R98, R17, 0x1c, RZ, 0xfc, !PT ;  /* 0x0000001c11627812 */ /* 0x000fe400078efcff */
[----:B------:R-:W-:Y:S01]  /*2040*/  PRMT R123, RZ, 0x7610, R123 ;  /* 0x00007610ff7b7816 */ /* 0x000fe2000000007b */
[----:B------:R-:W-:Y:S01]  /*2050*/  IMAD.WIDE R72, R97, 0x2, R68 ;  /* 0x0000000261487825 */ /* 0x000fe200078e0244 */
[----:B------:R-:W-:Y:S02]  /*2060*/  ISETP.GE.AND P4, PT, R98, UR13, PT ;  /* 0x0000000d62007c0c */ /* 0x000fe4000bf86270 */
[----:B------:R-:W-:Y:S01]  /*2070*/  PRMT R117, RZ, 0x7610, R117 ;  /* 0x00007610ff757816 */ /* 0x000fe20000000075 */
[----:B-1----:R-:W-:Y:S01]  /*2080*/  IMAD.WIDE R74, R59, 0x2, R68 ;  /* 0x000000023b4a7825 */ /* 0x002fe200078e0244 */
[----:B------:R-:W-:-:S02]  /*2090*/  PRMT R119, RZ, 0x7610, R119 ;  /* 0x00007610ff777816 */ /* 0x000fc40000000077 */
[----:B------:R-:W-:Y:S02]  /*20a0*/  PRMT R125, RZ, 0x7610, R125 ;  /* 0x00007610ff7d7816 */ /* 0x000fe4000000007d */
[----:B------:R-:W4:Y:S01]  /*20b0*/  @!P0 LDG.E.U16 R123, desc[UR14][R74.64] ;  /* 0x0000000e4a7b8981 */ /* 0x000f22000c1e1500 */
[----:B------:R-:W-:Y:S02]  /*20c0*/  ISETP.GE.AND P0, PT, R19, UR13, PT ;  /* 0x0000000d13007c0c */ /* 0x000fe4000bf06270 */
[----:B------:R-:W-:Y:S01]  /*20d0*/  LOP3.LUT R98, R23, 0x1f, RZ, 0xc0, !PT ;  /* 0x0000001f17627812 */ /* 0x000fe200078ec0ff */
[----:B------:R0:W4:Y:S01]  /*20e0*/  @!P1 LDG.E.U16 R117, desc[UR14][R70.64] ;  /* 0x0000000e46759981 */ /* 0x000122000c1e1500 */
[----:B------:R-:W-:Y:S02]  /*20f0*/  PRMT R121, RZ, 0x7610, R121 ;  /* 0x00007610ff797816 */ /* 0x000fe40000000079 */
[----:B------:R-:W-:Y:S01]  /*2100*/  ISETP.GE.AND P1, PT, R98, UR13, PT ;  /* 0x0000000d62007c0c */ /* 0x000fe2000bf26270 */
[----:B------:R1:W4:Y:S01]  /*2110*/  @!P2 LDG.E.U16 R119, desc[UR14][R72.64] ;  /* 0x0000000e4877a981 */ /* 0x000322000c1e1500 */
[----:B------:R-:W-:Y:S01]  /*2120*/  PRMT R98, RZ, 0x7610, R98 ;  /* 0x00007610ff627816 */ /* 0x000fe20000000062 */
[----:B0-----:R-:W-:-:S04]  /*2130*/  IMAD.WIDE R70, R56, 0x2, R68 ;  /* 0x0000000238467825 */ /* 0x001fc800078e0244 */
[--C-:B-1----:R-:W-:Y:S01]  /*2140*/  IMAD.WIDE R72, R60, 0x2, R68.reuse ;  /* 0x000000023c487825 */ /* 0x102fe200078e0244 */
[----:B------:R0:W4:Y:S04]  /*2150*/  @!P4 LDG.E.U16 R125, desc[UR14][R70.64] ;  /* 0x0000000e467dc981 */ /* 0x000128000c1e1500 */
[----:B------:R-:W4:Y:S01]  /*2160*/  @!P3 LDG.E.U16 R121, desc[UR14][R72.64] ;  /* 0x0000000e4879b981 */ /* 0x000f22000c1e1500 */
[----:B0-----:R-:W-:-:S05]  /*2170*/  IMAD.WIDE R70, R95, 0x2, R68 ;  /* 0x000000025f467825 */ /* 0x001fca00078e0244 */
[----:B------:R0:W4:Y:S01]  /*2180*/  @!P0 LDG.E.U16 R98, desc[UR14][R70.64] ;  /* 0x0000000e46628981 */ /* 0x000122000c1e1500 */
[----:B------:R-:W-:Y:S01]  /*2190*/  BAR.SYNC.DEFER_BLOCKING 0x0 ;  /* 0x0000000000007b1d */ /* 0x000fe20000010000 */
[----:B0-----:R-:W-:Y:S02]  /*21a0*/  IMAD.MOV.U32 R70, RZ, RZ, R106 ;  /* 0x000000ffff467224 */ /* 0x001fe400078e006a */
[--C-:B------:R-:W-:Y:S01]  /*21b0*/  IMAD.MOV.U32 R71, RZ, RZ, R100.reuse ;  /* 0x000000ffff477224 */ /* 0x100fe200078e0064 */
[----:B------:R-:W-:Y:S01]  /*21c0*/  PRMT R100, RZ, 0x7610, R100 ;  /* 0x00007610ff647816 */ /* 0x000fe20000000064 */
[----:B------:R-:W-:-:S05]  /*21d0*/  IMAD.WIDE R72, R20, 0x2, R70 ;  /* 0x0000000214487825 */ /* 0x000fca00078e0246 */
[----:B------:R0:W4:Y:S02]  /*21e0*/  @!P1 LDG.E.U16 R100, desc[UR14][R72.64] ;  /* 0x0000000e48649981 */ /* 0x000124000c1e1500 */
[----:B0-----:R-:W-:Y:S02]  /*21f0*/  IMAD.MOV.U32 R72, RZ, RZ, R102 ;  /* 0x000000ffff487224 */ /* 0x001fe400078e0066 */
[----:B------:R-:W-:Y:S01]  /*2200*/  IMAD.MOV.U32 R73, RZ, RZ, R104 ;  /* 0x000000ffff497224 */ /* 0x000fe200078e0068 */
[----:B------:R-:W-:Y:S01]  /*2210*/  PRMT R102, RZ, 0x7610, R102 ;  /* 0x00007610ff667816 */ /* 0x000fe20000000066 */
[----:B------:R-:W-:Y:S01]  /*2220*/  IMAD.WIDE R74, R20, 0x2, R72 ;  /* 0x00000002144a7825 */ /* 0x000fe200078e0248 */
[----:B------:R-:W-:-:S04]  /*2230*/  PRMT R104, RZ, 0x7610, R104 ;  /* 0x00007610ff687816 */ /* 0x000fc80000000068 */
[----:B------:R0:W4:Y:S02]  /*2240*/  @!P1 LDG.E.U16 R102, desc[UR14][R74.64] ;  /* 0x0000000e4a669981 */ /* 0x000124000c1e1500 */
[----:B0-----:R-:W-:Y:S02]  /*2250*/  IMAD.MOV.U32 R74, RZ, RZ, R76 ;  /* 0x000000ffff4a7224 */ /* 0x001fe400078e004c */
[----:B------:R-:W-:Y:S02]  /*2260*/  IMAD.MOV.U32 R75, RZ, RZ, R77 ;  /* 0x000000ffff4b7224 */ /* 0x000fe400078e004d */
        /* <DEDUP_REMOVED lines=31> */
[----:B--2---:R0:W-:Y:S04]  /*2460*/  STS.U16 [R0+UR12], R116 ;  /* 0x0000007400007988 */ /* 0x0041e8000800040c */
[----:B------:R1:W2:Y:S01]  /*2470*/  @!P1 LDG.E.U16 R120, desc[UR14][R88.64] ;  /* 0x0000000e58789981 */ /* 0x0002a2000c1e1500 */
[----:B0-----:R-:W-:Y:S01]  /*2480*/  PRMT R116, RZ, 0x7610, R116 ;  /* 0x00007610ff747816 */ /* 0x001fe20000000074 */
[----:B-1----:R-:W-:-:S02]  /*2490*/  IMAD.MOV.U32 R88, RZ, RZ, R2 ;  /* 0x000000ffff587224 */ /* 0x002fc400078e0002 */
[----:B------:R-:W-:Y:S02]  /*24a0*/  IMAD.MOV.U32 R89, RZ, RZ, R3 ;  /* 0x000000ffff597224 */ /* 0x000fe400078e0003 */
[----:B------:R-:W-:Y:S01]  /*24b0*/  IMAD.WIDE R2, R20, 0x2, R88 ;  /* 0x0000000214027825 */ /* 0x000fe200078e0258 */
[----:B---3--:R0:W-:Y:S04]  /*24c0*/  STS.U16 [R0+UR12+0x400], R114 ;  /* 0x0004007200007988 */ /* 0x0081e8000800040c */
[----:B------:R1:W3:Y:S01]  /*24d0*/  @!P1 LDG.E.U16 R116, desc[UR14][R2.64] ;  /* 0x0000000e02749981 */ /* 0x0002e2000c1e1500 */
[----:B0-----:R-:W-:Y:S01]  /*24e0*/  PRMT R114, RZ, 0x7610, R114 ;  /* 0x00007610ff727816 */ /* 0x001fe20000000072 */
[----:B-1----:R-:W-:Y:S02]  /*24f0*/  IMAD.MOV.U32 R2, RZ, RZ, R4 ;  /* 0x000000ffff027224 */ /* 0x002fe400078e0004 */
[----:B------:R-:W-:-:S02]  /*2500*/  IMAD.MOV.U32 R3, RZ, RZ, R5 ;  /* 0x000000ffff037224 */ /* 0x000fc400078e0005 */
[C---:B------:R-:W-:Y:S01]  /*2510*/  IMAD.WIDE R4, R20.reuse, 0x2, R2 ;  /* 0x0000000214047825 */ /* 0x040fe200078e0202 */
[----:B-----5:R0:W-:Y:S04]  /*2520*/  STS.U16 [R0+UR12+0x800], R101 ;  /* 0x0008006500007988 */ /* 0x0201e8000800040c */
[----:B------:R1:W5:Y:S01]  /*2530*/  @!P1 LDG.E.U16 R114, desc[UR14][R4.64] ;  /* 0x0000000e04729981 */ /* 0x000362000c1e1500 */
[----:B0-----:R-:W-:Y:S01]  /*2540*/  PRMT R101, RZ, 0x7610, R101 ;  /* 0x00007610ff657816 */ /* 0x001fe20000000065 */
[----:B-1----:R-:W-:Y:S02]  /*2550*/  IMAD.MOV.U32 R4, RZ, RZ, R6 ;  /* 0x000000ffff047224 */ /* 0x002fe400078e0006 */
[----:B------:R-:W-:Y:S02]  /*2560*/  IMAD.MOV.U32 R5, RZ, RZ, R7 ;  /* 0x000000ffff057224 */ /* 0x000fe400078e0007 */
[----:B------:R-:W-:Y:S01]  /*2570*/  IMAD.WIDE R6, R20, 0x2, R4 ;  /* 0x0000000214067825 */ /* 0x000fe200078e0204 */
[----:B------:R0:W-:Y:S04]  /*2580*/  STS.U16 [R0+UR12+0xc00], R103 ;  /* 0x000c006700007988 */ /* 0x0001e8000800040c */
[----:B------:R1:W3:Y:S01]  /*2590*/  @!P1 LDG.E.U16 R101, desc[UR14][R6.64] ;  /* 0x0000000e06659981 */ /* 0x0002e2000c1e1500 */
[----:B0-----:R-:W-:Y:S01]  /*25a0*/  PRMT R103, RZ, 0x7610, R103 ;  /* 0x00007610ff677816 */ /* 0x001fe20000000067 */
[----:B-1----:R-:W-:-:S02]  /*25b0*/  IMAD.MOV.U32 R6, RZ, RZ, R8 ;  /* 0x000000ffff067224 */ /* 0x002fc400078e0008 */
[----:B------:R-:W-:Y:S02]  /*25c0*/  IMAD.MOV.U32 R7, RZ, RZ, R9 ;  /* 0x000000ffff077224 */ /* 0x000fe400078e0009 */
[----:B------:R-:W-:Y:S01]  /*25d0*/  IMAD.WIDE R8, R20, 0x2, R6 ;  /* 0x0000000214087825 */ /* 0x000fe200078e0206 */
[----:B------:R0:W-:Y:S04]  /*25e0*/  STS.U16 [R92+UR12+0x100], R105 ;  /* 0x000100695c007988 */ /* 0x0001e8000800040c */
[----:B------:R1:W3:Y:S01]  /*25f0*/  @!P1 LDG.E.U16 R103, desc[UR14][R8.64] ;  /* 0x0000000e08679981 */ /* 0x0002e2000c1e1500 */
[----:B0-----:R-:W-:Y:S01]  /*2600*/  PRMT R105, RZ, 0x7610, R105 ;  /* 0x00007610ff697816 */ /* 0x001fe20000000069 */
[----:B-1----:R-:W-:Y:S02]  /*2610*/  IMAD.MOV.U32 R8, RZ, RZ, R10 ;  /* 0x000000ffff087224 */ /* 0x002fe400078e000a */
[----:B------:R-:W-:-:S02]  /*2620*/  IMAD.MOV.U32 R9, RZ, RZ, R11 ;  /* 0x000000ffff097224 */ /* 0x000fc400078e000b */
[C---:B------:R-:W-:Y:S01]  /*2630*/  IMAD.WIDE R10, R20.reuse, 0x2, R8 ;  /* 0x00000002140a7825 */ /* 0x040fe200078e0208 */
[----:B------:R0:W-:Y:S04]  /*2640*/  STS.U16 [R92+UR12+0x500], R107 ;  /* 0x0005006b5c007988 */ /* 0x0001e8000800040c */
[----:B------:R1:W3:Y:S01]  /*2650*/  @!P1 LDG.E.U16 R105, desc[UR14][R10.64] ;  /* 0x0000000e0a699981 */ /* 0x0002e2000c1e1500 */
        /* <DEDUP_REMOVED lines=9> */
[----:B------:R-:W-:-:S05]  /*26f0*/  IMAD.WIDE R14, R20, 0x2, R12 ;  /* 0x00000002140e7825 */ /* 0x000fca00078e020c */
[----:B------:R-:W3:Y:S04]  /*2700*/  @!P1 LDG.E.U16 R109, desc[UR14][R14.64] ;  /* 0x0000000e0e6d9981 */ /* 0x000ee8000c1e1500 */
[----:B----4-:R-:W-:Y:S04]  /*2710*/  STS.U16 [R92+UR12+0xd00], R111 ;  /* 0x000d006f5c007988 */ /* 0x010fe8000800040c */
[----:B------:R-:W-:Y:S04]  /*2720*/  STS.U16 [R94+UR12+0x200], R113 ;  /* 0x000200715e007988 */ /* 0x000fe8000800040c */
        /* <DEDUP_REMOVED lines=11> */
[----:B--2---:R-:W-:Y:S04]  /*27e0*/  STS.U16 [R0+UR12+0x1800], R120 ;  /* 0x0018007800007988 */ /* 0x004fe8000800040c */
[----:B-----5:R-:W-:Y:S04]  /*27f0*/  STS.U16 [R0+UR12+0x1a00], R114 ;  /* 0x001a007200007988 */ /* 0x020fe8000800040c */
[----:B---3--:R-:W-:Y:S04]  /*2800*/  STS.U16 [R0+UR12+0x1c00], R103 ;  /* 0x001c006700007988 */ /* 0x008fe8000800040c */
[----:B------:R-:W-:Y:S04]  /*2810*/  STS.U16 [R0+UR12+0x1e00], R107 ;  /* 0x001e006b00007988 */ /* 0x000fe8000800040c */
[----:B------:R0:W-:Y:S04]  /*2820*/  STS.U16 [R92+UR12+0x1100], R102 ;  /* 0x001100665c007988 */ /* 0x0001e8000800040c */
[----:B------:R1:W-:Y:S04]  /*2830*/  STS.U16 [R92+UR12+0x1300], R106 ;  /* 0x0013006a5c007988 */ /* 0x0003e8000800040c */
[----:B------:R2:W-:Y:S04]  /*2840*/  STS.U16 [R92+UR12+0x1500], R110 ;  /* 0x0015006e5c007988 */ /* 0x0005e8000800040c */
[----:B------:R2:W-:Y:S04]  /*2850*/  STS.U16 [R92+UR12+0x1700], R118 ;  /* 0x001700765c007988 */ /* 0x0005e8000800040c */
[----:B------:R2:W-:Y:S04]  /*2860*/  STS.U16 [R92+UR12+0x1900], R116 ;  /* 0x001900745c007988 */ /* 0x0005e8000800040c */
[----:B------:R2:W-:Y:S04]  /*2870*/  STS.U16 [R92+UR12+0x1b00], R101 ;  /* 0x001b00655c007988 */ /* 0x0005e8000800040c */
[----:B------:R2:W-:Y:S04]  /*2880*/  STS.U16 [R92+UR12+0x1d00], R105 ;  /* 0x001d00695c007988 */ /* 0x0005e8000800040c */
[----:B------:R2:W-:Y:S01]  /*2890*/  STS.U16 [R92+UR12+0x1f00], R109 ;  /* 0x001f006d5c007988 */ /* 0x0005e2000800040c */
[----:B------:R3:W-:Y:S06]  /*28a0*/  MEMBAR.ALL.CTA ;  /* 0x0000000000007992 */ /* 0x0007ec0000008000 */
[----:B---3--:R-:W3:Y:S02]  /*28b0*/  FENCE.VIEW.ASYNC.S ;  /* 0x00000000000073c6 */ /* 0x008ee40000000000 */
[----:B---3--:R-:W-:Y:S06]  /*28c0*/  BAR.SYNC.DEFER_BLOCKING 0x0 ;  /* 0x0000000000007b1d */ /* 0x008fec0000010000 */
[----:B------:R-:W-:Y:S01]  /*28d0*/  UMOV UR16, UR4 ;  /* 0x0000000400107c82 */ /* 0x000fe20008000000 */
[----:B------:R-:W-:Y:S01]  /*28e0*/  UMOV UR17, 0x40000040 ;  /* 0x4000004000117882 */ /* 0x000fe20000000000 */
[----:B------:R-:W-:Y:S01]  /*28f0*/  UMOV UR18, UR6 ;  /* 0x0000000600127c82 */ /* 0x000fe20008000000 */
[----:B------:R-:W-:Y:S01]  /*2900*/  UMOV UR19, 0x80000020 ;  /* 0x8000002000137882 */ /* 0x000fe20000000000 */
[----:B------:R-:W-:-:S06]  /*2910*/  WARPGROUP.ARRIVE ;  /* 0x00000000000079c5 */ /* 0x000fcc0000000000 */
[----:B------:R-:W-:Y:S01]  /*2920*/  HGMMA.64x64x16.F32.BF16 R24, gdesc[UR16].tnspA, R24 ;  /* 0x20e00000101879f0 */ /* 0x000fe20008701818 */
[----:B------:R-:W-:Y:S02]  /*2930*/  VIADD R90, R90, 0xffffffff ;  /* 0xffffffff5a5a7836 */ /* 0x000fe40000000000 */
[----:B------:R-:W-:-:S03]  /*2940*/  IMAD.WIDE R14, R22, 0x2, R12 ;  /* 0x00000002160e7825 */ /* 0x000fc600078e020c */
[----:B------:R-:W-:Y:S01]  /*2950*/  ISETP.NE.U32.AND P0, PT, R90, RZ, PT ;  /* 0x000000ff5a00720c */ /* 0x000fe20003f05070 */
[C---:B------:R-:W-:Y:S01]  /*2960*/  IMAD.WIDE R12, R22.reuse, 0x2, R10 ;  /* 0x00000002160c7825 */ /* 0x040fe200078e020a */
[----:B------:R-:W-:Y:S03]  /*2970*/  HGMMA.64x64x16.F32.BF16 R24, gdesc[UR8].tnspA, R24, gsb0 ;  /* 0x20e00000081879f0 */ /* 0x000fe60008001818 */
[----:B------:R-:W-:-:S04]  /*2980*/  IMAD.WIDE R10, R22, 0x2, R8 ;  /* 0x00000002160a7825 */ /* 0x000fc800078e0208 */
[----:B------:R-:W-:-:S04]  /*2990*/  IMAD.WIDE R8, R22, 0x2, R6 ;  /* 0x0000000216087825 */ /* 0x000fc800078e0206 */
[----:B------:R-:W-:-:S04]  /*29a0*/  IMAD.WIDE R6, R22, 0x2, R4 ;  /* 0x0000000216067825 */ /* 0x000fc800078e0204 */
[----:B------:R-:W-:-:S04]  /*29b0*/  IMAD.WIDE R4, R22, 0x2, R2 ;  /* 0x0000000216047825 */ /* 0x000fc800078e0202 */
[----:B------:R-:W-:Y:S01]  /*29c0*/  IMAD.WIDE R2, R22, 0x2, R88 ;  /* 0x0000000216027825 */ /* 0x000fe200078e0258 */
[----:B------:R-:W-:-:S03]  /*29d0*/  UIADD3 UR13, UR13, -0x20, URZ ;  /* 0xffffffe00d0d7890 */ /* 0x000fc6000fffe03f */
[----:B------:R-:W-:-:S04]  /*29e0*/  IMAD.WIDE R88, R22, 0x2, R86 ;  /* 0x0000000216587825 */ /* 0x000fc800078e0256 */
[----:B------:R-:W-:-:S04]  /*29f0*/  IMAD.WIDE R86, R22, 0x2, R84 ;  /* 0x0000000216567825 */ /* 0x000fc800078e0254 */
[----:B------:R-:W-:-:S04]  /*2a00*/  IMAD.WIDE R84, R22, 0x2, R82 ;  /* 0x0000000216547825 */ /* 0x000fc800078e0252 */
[----:B0-----:R-:W-:-:S04]  /*2a10*/  IMAD.WIDE R102, R22, 0x2, R72 ;  /* 0x0000000216667825 */ /* 0x001fc800078e0248 */
[----:B-1----:R-:W-:-:S04]  /*2a20*/  IMAD.WIDE R106, R22, 0x2, R70 ;  /* 0x00000002166a7825 */ /* 0x002fc800078e0246 */
[----:B------:R-:W-:-:S04]  /*2a30*/  IMAD.WIDE R82, R22, 0x2, R80 ;  /* 0x0000000216527825 */ /* 0x000fc800078e0250 */
[----:B------:R-:W-:-:S04]  /*2a40*/  IMAD.WIDE R80, R22, 0x2, R78 ;  /* 0x0000000216507825 */ /* 0x000fc800078e024e */
[----:B------:R-:W-:-:S04]  /*2a50*/  IMAD.WIDE R78, R22, 0x2, R76 ;  /* 0x00000002164e7825 */ /* 0x000fc800078e024c */
[----:B------:R-:W-:-:S04]  /*2a60*/  IMAD.WIDE R76, R22, 0x2, R74 ;  /* 0x00000002164c7825 */ /* 0x000fc800078e024a */
[----:B------:R-:W-:-:S04]  /*2a70*/  IMAD.WIDE R68, R93, 0x2, R68 ;  /* 0x000000025d447825 */ /* 0x000fc800078e0244 */
[----:B------:R-:W-:Y:S02]  /*2a80*/  IMAD.MOV.U32 R104, RZ, RZ, R103 ;  /* 0x000000ffff687224 */ /* 0x000fe400078e0067 */
[----:B------:R-:W-:Y:S01]  /*2a90*/  IMAD.MOV.U32 R100, RZ, RZ, R107 ;  /* 0x000000ffff647224 */ /* 0x000fe200078e006b */
[----:B------:R-:W-:Y:S02]  /*2aa0*/  WARPGROUP.DEPBAR.LE gsb0, 0x0 ;  /* 0x00008000000079c5 */ /* 0x000fe40000010000 */
[----:B--2---:R-:W-:Y:S05]  /*2ab0*/  @P0 BRA `(.L_x_1) ;  /* 0xfffffff000780947 */ /* 0x004fea000383ffff */
[----:B------:R-:W-:Y:S02]  /*2ac0*/  F2FP.BF16.F32.PACK_AB R51, R55, R51 ;  /* 0x000000333733723e */ /* 0x000fe400000010ff */
[----:B------:R-:W-:Y:S02]  /*2ad0*/  F2FP.BF16.F32.PACK_AB R50, R54, R50 ;  /* 0x000000323632723e */ /* 0x000fe400000010ff */
[----:B------:R-:W-:Y:S02]  /*2ae0*/  F2FP.BF16.F32.PACK_AB R49, R53, R49 ;  /* 0x000000313531723e */ /* 0x000fe400000010ff */
[----:B------:R-:W-:Y:S02]  /*2af0*/  F2FP.BF16.F32.PACK_AB R48, R52, R48 ;  /* 0x000000303430723e */ /* 0x000fe400000010ff */
[----:B------:R-:W-:Y:S02]  /*2b00*/  F2FP.BF16.F32.PACK_AB R43, R47, R43 ;  /* 0x0000002b2f2b723e */ /* 0x000fe400000010ff */
[----:B------:R-:W-:-:S02]  /*2b10*/  F2FP.BF16.F32.PACK_AB R42, R46, R42 ;  /* 0x0000002a2e2a723e */ /* 0x000fc400000010ff */
        /* <DEDUP_REMOVED lines=9> */
[----:B------:R-:W-:-:S07]  /*2bb0*/  F2FP.BF16.F32.PACK_AB R24, R28, R24 ;  /* 0x000000181c18723e */ /* 0x000fce00000010ff */
.L_x_0:
[----:B------:R-:W-:Y:S01]  /*2bc0*/  BAR.SYNC.DEFER_BLOCKING 0x0 ;  /* 0x0000000000007b1d */ /* 0x000fe20000010000 */
[C---:B------:R-:W-:Y:S01]  /*2bd0*/  IMAD.SHL.U32 R2, R23.reuse, 0x200, RZ ;  /* 0x0000020017027824 */ /* 0x040fe200078e00ff */
[C-C-:B------:R-:W-:Y:S01]  /*2be0*/  LOP3.LUT R20, R16.reuse, 0x34, R17.reuse, 0xfe, !PT ;  /* 0x0000003410147812 */ /* 0x140fe200078efe11 */
[C---:B------:R-:W-:Y:S01]  /*2bf0*/  IMAD.SHL.U32 R0, R23.reuse, 0x10, RZ ;  /* 0x0000001017007824 */ /* 0x040fe200078e00ff */
[----:B------:R-:W-:Y:S01]  /*2c00*/  LOP3.LUT R36, R16, 0x32, R17, 0xfe, !PT ;  /* 0x0000003210247812 */ /* 0x000fe200078efe11 */
[C---:B------:R-:W-:Y:S01]  /*2c10*/  IMAD.SHL.U32 R3, R23.reuse, 0x8, RZ ;  /* 0x0000000817037824 */ /* 0x040fe200078e00ff */
[----:B------:R-:W-:Y:S01]  /*2c20*/  LOP3.LUT R5, R2, 0x1000, RZ, 0xc0, !PT ;  /* 0x0000100002057812 */ /* 0x000fe200078ec0ff */
[----:B------:R-:W-:Y:S01]  /*2c30*/  IMAD.SHL.U32 R4, R23, 0x40, RZ ;  /* 0x0000004017047824 */ /* 0x000fe200078e00ff */
[----:B------:R-:W-:Y:S01]  /*2c40*/  LOP3.LUT R2, R0, 0x70, RZ, 0xc0, !PT ;  /* 0x0000007000027812 */ /* 0x000fe200078ec0ff */
[----:B------:R-:W-:Y:S01]  /*2c50*/  ULDC.64 UR6, c[0x0][0x228] ;  /* 0x00008a0000067ab9 */ /* 0x000fe20000000a00 */
[----:B------:R-:W-:Y:S01]  /*2c60*/  LOP3.LUT R3, R3, 0x380, RZ, 0xc0, !PT ;  /* 0x0000038003037812 */ /* 0x000fe200078ec0ff */
[----:B------:R-:W-:Y:S01]  /*2c70*/  IMAD.IADD R38, R16, 0x1, R19 ;  /* 0x0000000110267824 */ /* 0x000fe200078e0213 */
[----:B------:R-:W-:Y:S01]  /*2c80*/  IADD3 R2, R2, UR12, R5 ;  /* 0x0000000c02027c10 */ /* 0x000fe2000fffe005 */
[----:B------:R-:W-:Y:S01]  /*2c90*/  IMAD.IADD R62, R16, 0x1, R21 ;  /* 0x00000001103e7824 */ /* 0x000fe200078e0215 */
[----:B------:R-:W-:Y:S01]  /*2ca0*/  LOP3.LUT R22, R0, 0x3f0, RZ, 0xc0, !PT ;  /* 0x000003f000167812 */ /* 0x000fe200078ec0ff */
[----:B------:R-:W-:Y:S01]  /*2cb0*/  ULDC UR4, c[0x0][0x244] ;  /* 0x0000910000047ab9 */ /* 0x000fe20000000800 */
[----:B------:R-:W-:Y:S01]  /*2cc0*/  LOP3.LUT R5, R4, 0x1000, RZ, 0xc0, !PT ;  /* 0x0000100004057812 */ /* 0x000fe200078ec0ff */
[----:B------:R-:W-:Y:S01]  /*2cd0*/  IMAD.IADD R45, R3, 0x1, R2 ;  /* 0x00000001032d7824 */ /* 0x000fe200078e0202 */
[----:B------:R-:W-:Y:S01]  /*2ce0*/  LOP3.LUT R4, R16, R17, RZ, 0xfc, !PT ;  /* 0x0000001110047212 */ /* 0x000fe200078efcff */
[----:B------:R-:W0:Y:S01]  /*2cf0*/  LDC R3, c[0x0][0x248] ;  /* 0x00009200ff037b82 */ /* 0x000e220000000800 */
[----:B------:R-:W-:-:S02]  /*2d00*/  IADD3 R22, R22, UR12, R5 ;  /* 0x0000000c16167c10 */ /* 0x000fc4000fffe005 */
[----:B------:R-:W-:Y:S01]  /*2d10*/  ISETP.GE.AND P0, PT, R18, UR6, PT ;  /* 0x0000000612007c0c */ /* 0x000fe2000bf06270 */
[----:B------:R1:W-:Y:S01]  /*2d20*/  STSM.16.M88.4 [R45], R24 ;  /* 0x000000182d007844 */ /* 0x0003e20000000200 */
[C-C-:B------:R-:W-:Y:S02]  /*2d30*/  LOP3.LUT R0, R16.reuse, 0x3c, R17.reuse, 0xfe, !PT ;  /* 0x0000003c10007812 */ /* 0x140fe400078efe11 */
[C-C-:B------:R-:W-:Y:S01]  /*2d40*/  LOP3.LUT R21, R16.reuse, 0x3a, R17.reuse, 0xfe, !PT ;  /* 0x0000003a10157812 */ /* 0x140fe200078efe11 */
[----:B------:R-:W-:Y:S01]  /*2d50*/  BAR.SYNC.DEFER_BLOCKING 0x0 ;  /* 0x0000000000007b1d */ /* 0x000fe20000010000 */
[C-C-:B------:R-:W-:Y:S02]  /*2d60*/  LOP3.LUT R2, R16.reuse, 0x38, R17.reuse, 0xfe, !PT ;  /* 0x0000003810027812 */ /* 0x140fe400078efe11 */
[C-C-:B------:R-:W-:Y:S02]  /*2d70*/  LOP3.LUT R19, R16.reuse, 0x36, R17.reuse, 0xfe, !PT ;  /* 0x0000003610137812 */ /* 0x140fe400078efe11 */
[----:B------:R-:W-:-:S02]  /*2d80*/  LOP3.LUT R37, R16, 0x30, R17, 0xfe, !PT ;  /* 0x0000003010257812 */ /* 0x000fc400078efe11 */
[C-C-:B------:R-:W-:Y:S02]  /*2d90*/  LOP3.LUT R39, R16.reuse, 0x2c, R17.reuse, 0xfe, !PT ;  /* 0x0000002c10277812 */ /* 0x140fe400078efe11 */
[C-C-:B------:R-:W-:Y:S02]  /*2da0*/  LOP3.LUT R47, R16.reuse, 0x2a, R17.reuse, 0xfe, !PT ;  /* 0x0000002a102f7812 */ /* 0x140fe400078efe11 */
[C-C-:B------:R-:W-:Y:S02]  /*2db0*/  LOP3.LUT R53, R16.reuse, 0x28, R17.reuse, 0xfe, !PT ;  /* 0x0000002810357812 */ /* 0x140fe400078efe11 */
[C-C-:B------:R-:W-:Y:S02]  /*2dc0*/  LOP3.LUT R55, R16.reuse, 0x26, R17.reuse, 0xfe, !PT ;  /* 0x0000002610377812 */ /* 0x140fe400078efe11 */
[C-C-:B------:R-:W-:Y:S02]  /*2dd0*/  LOP3.LUT R57, R16.reuse, 0x24, R17.reuse, 0xfe, !PT ;  /* 0x0000002410397812 */ /* 0x140fe400078efe11 */
[----:B------:R-:W-:-:S02]  /*2de0*/  LOP3.LUT R59, R16, 0x22, R17, 0xfe, !PT ;  /* 0x00000022103b7812 */ /* 0x000fc400078efe11 */
[C-C-:B------:R-:W-:Y:S02]  /*2df0*/  LOP3.LUT R61, R16.reuse, 0x20, R17.reuse, 0xfe, !PT ;  /* 0x00000020103d7812 */ /* 0x140fe400078efe11 */
[C-C-:B------:R-:W-:Y:S02]  /*2e00*/  LOP3.LUT R44, R16.reuse, 0x1c, R17.reuse, 0xfe, !PT ;  /* 0x0000001c102c7812 */ /* 0x140fe400078efe11 */
[C-C-:B------:R-:W-:Y:S01]  /*2e10*/  LOP3.LUT R46, R16.reuse, 0x1a, R17.reuse, 0xfe, !PT ;  /* 0x0000001a102e7812 */ /* 0x140fe200078efe11 */
[----:B------:R-:W2:Y:S01]  /*2e20*/  LDS.128 R12, [R22] ;  /* 0x00000000160c7984 */ /* 0x000ea20000000c00 */
[C-C-:B------:R-:W-:Y:S02]  /*2e30*/  LOP3.LUT R52, R16.reuse, 0x18, R17.reuse, 0xfe, !PT ;  /* 0x0000001810347812 */ /* 0x140fe400078efe11 */
[C-C-:B------:R-:W-:Y:S01]  /*2e40*/  LOP3.LUT R54, R16.reuse, 0x16, R17.reuse, 0xfe, !PT ;  /* 0x0000001610367812 */ /* 0x140fe200078efe11 */
[----:B------:R-:W-:Y:S01]  /*2e50*/  BAR.SYNC.DEFER_BLOCKING 0x0 ;  /* 0x0000000000007b1d */ /* 0x000fe20000010000 */
[----:B------:R-:W-:-:S02]  /*2e60*/  LOP3.LUT R56, R16, 0x14, R17, 0xfe, !PT ;  /* 0x0000001410387812 */ /* 0x000fc400078efe11 */
[C-C-:B------:R-:W-:Y:S02]  /*2e70*/  LOP3.LUT R58, R16.reuse, 0x12, R17.reuse, 0xfe, !PT ;  /* 0x00000012103a7812 */ /* 0x140fe400078efe11 */
[C-C-:B------:R-:W-:Y:S02]  /*2e80*/  LOP3.LUT R60, R16.reuse, 0x10, R17.reuse, 0xfe, !PT ;  /* 0x00000010103c7812 */ /* 0x140fe400078efe11 */
[C-C-:B------:R-:W-:Y:S02]  /*2e90*/  LOP3.LUT R64, R16.reuse, 0xc, R17.reuse, 0xfe, !PT ;  /* 0x0000000c10407812 */ /* 0x140fe400078efe11 */
[C-C-:B------:R-:W-:Y:S02]  /*2ea0*/  LOP3.LUT R66, R16.reuse, 0xa, R17.reuse, 0xfe, !PT ;  /* 0x0000000a10427812 */ /* 0x140fe400078efe11 */
[C-C-:B------:R-:W-:Y:S02]  /*2eb0*/  LOP3.LUT R30, R16.reuse, 0x8, R17.reuse, 0xfe, !PT ;  /* 0x00000008101e7812 */ /* 0x140fe400078efe11 */
[----:B------:R-:W-:-:S02]  /*2ec0*/  LOP3.LUT R28, R16, 0x6, R17, 0xfe, !PT ;  /* 0x00000006101c7812 */ /* 0x000fc400078efe11 */
[C-C-:B-1----:R-:W-:Y:S02]  /*2ed0*/  LOP3.LUT R26, R16.reuse, 0x4, R17.reuse, 0xfe, !PT ;  /* 0x00000004101a7812 */ /* 0x142fe400078efe11 */
[----:B------:R-:W-:Y:S01]  /*2ee0*/  LOP3.LUT R68, R16, 0x2, R17, 0xfe, !PT ;  /* 0x0000000210447812 */ /* 0x000fe200078efe11 */
[----:B------:R-:W-:Y:S01]  /*2ef0*/  IMAD R17, R18, UR4, RZ ;  /* 0x0000000412117c24 */ /* 0x000fe2000f8e02ff */
[C---:B------:R-:W-:Y:S01]  /*2f00*/  ISETP.LT.AND P1, PT, R4.reuse, UR7, !P0 ;  /* 0x0000000704007c0c */ /* 0x040fe2000c721270 */
[-C--:B0-----:R-:W-:Y:S01]  /*2f10*/  IMAD R18, R4, R3.reuse, RZ ;  /* 0x0000000304127224 */ /* 0x081fe200078e02ff */
[----:B------:R-:W-:Y:S01]  /*2f20*/  ULDC.64 UR4, c[0x0][0x220] ;  /* 0x0000880000047ab9 */ /* 0x000fe20000000a00 */
[----:B------:R-:W-:Y:S01]  /*2f30*/  LEA.HI R23, R23, R16, RZ, 0x1a ;  /* 0x0000001017177211 */ /* 0x000fe200078fd0ff */
[-C--:B------:R-:W-:Y:S01]  /*2f40*/  IMAD R29, R26, R3.reuse, RZ ;  /* 0x000000031a1d7224 */ /* 0x080fe200078e02ff */
[----:B------:R0:W-:Y:S01]  /*2f50*/  STSM.16.M88.4 [R45], R32 ;  /* 0x000000202d007844 */ /* 0x0001e20000000200 */
[----:B------:R-:W-:Y:S01]  /*2f60*/  BAR.SYNC.DEFER_BLOCKING 0x0 ;  /* 0x0000000000007b1d */ /* 0x000fe20000010000 */
[----:B------:R-:W-:Y:S01]  /*2f70*/  LEA R16, P2, R17, UR4, 0x1 ;  /* 0x0000000411107c11 */ /* 0x000fe2000f8408ff */
[----:B------:R-:W-:Y:S01]  /*2f80*/  IMAD R31, R28, R3, RZ ;  /* 0x000000031c1f7224 */ /* 0x000fe200078e02ff */
[----:B------:R-:W-:-:S02]  /*2f90*/  ISETP.LT.AND P3, PT, R26, UR7, !P0 ;  /* 0x000000071a007c0c */ /* 0x000fc4000c761270 */
[----:B------:R-:W-:Y:S02]  /*2fa0*/  LEA.HI.X.SX32 R17, R17, UR5, 0x1, P2 ;  /* 0x0000000511117c11 */ /* 0x000fe400090f0eff */
[-C--:B------:R-:W-:Y:S02]  /*2fb0*/  LEA R24, P2, R18, R16.reuse, 0x1 ;  /* 0x0000001012187211 */ /* 0x080fe400078408ff */
[----:B------:R-:W-:Y:S02]  /*2fc0*/  ISETP.LT.AND P4, PT, R28, UR7, !P0 ;  /* 0x000000071c007c0c */ /* 0x000fe4000c781270 */
[----:B------:R-:W-:Y:S01]  /*2fd0*/  LEA.HI.X.SX32 R25, R18, R17, 0x1, P2 ;  /* 0x0000001112197211 */ /* 0x000fe200010f0eff */
[-C--:B0-----:R-:W-:Y:S01]  /*2fe0*/  IMAD R32, R30, R3.reuse, RZ ;  /* 0x000000031e207224 */ /* 0x081fe200078e02ff */
[C---:B------:R-:W-:Y:S01]  /*2ff0*/  ISETP.LT.AND P2, PT, R68.reuse, UR7, !P0 ;  /* 0x0000000744007c0c */ /* 0x040fe2000c741270 */
[----:B------:R-:W-:Y:S01]  /*3000*/  IMAD R68, R68, R3, RZ ;  /* 0x0000000344447224 */ /* 0x000fe200078e02ff */
[----:B------:R-:W-:Y:S01]  /*3010*/  LEA R28, P6, R29, R16, 0x1 ;  /* 0x000000101d1c7211 */ /* 0x000fe200078c08ff */
[----:B------:R-:W-:-:S03]  /*3020*/  IMAD R18, R3, 0x20, R18 ;  /* 0x0000002003127824 */ /* 0x000fc600078e0212 */
[----:B------:R-:W-:Y:S01]  /*3030*/  LEA.HI.X.SX32 R29, R29, R17, 0x1, P6 ;  /* 0x000000111d1d7211 */ /* 0x000fe200030f0eff */
[----:B------:R-:W0:Y:S01]  /*3040*/  LDS.128 R8, [R22] ;  /* 0x0000000016087984 */ /* 0x000e220000000c00 */
[----:B------:R-:W-:Y:S06]  /*3050*/  BAR.SYNC.DEFER_BLOCKING 0x0 ;  /* 0x0000000000007b1d */ /* 0x000fec0000010000 */
[----:B------:R-:W-:Y:S02]  /*3060*/  STSM.16.M88.4 [R45], R40 ;  /* 0x000000282d007844 */ /* 0x000fe40000000200 */
[----:B------:R-:W-:Y:S06]  /*3070*/  BAR.SYNC.DEFER_BLOCKING 0x0 ;  /* 0x0000000000007b1d */ /* 0x000fec0000010000 */
[----:B------:R-:W1:Y:S02]  /*3080*/  LDS.128 R4, [R22] ;  /* 0x0000000016047984 */ /* 0x000e640000000c00 */
[----:B------:R-:W-:Y:S06]  /*3090*/  BAR.SYNC.DEFER_BLOCKING 0x0 ;  /* 0x0000000000007b1d */ /* 0x000fec0000010000 */
[----:B------:R-:W-:Y:S02]  /*30a0*/  STSM.16.M88.4 [R45], R48 ;  /* 0x000000302d007844 */ /* 0x000fe40000000200 */
[----:B------:R-:W-:Y:S06]  /*30b0*/  BAR.SYNC.DEFER_BLOCKING 0x0 ;  /* 0x0000000000007b1d */ /* 0x000fec0000010000 */
[----:B--2---:R2:W-:Y:S01]  /*30c0*/  @P1 STG.E.U16 desc[UR14][R24.64], R12 ;  /* 0x0000000c18001986 */ /* 0x0045e2000c10150e */
[----:B------:R-:W-:-:S04]  /*30d0*/  LEA R26, P1, R68, R16, 0x1 ;  /* 0x00000010441a7211 */ /* 0x000fc800078208ff */
[-C--:B------:R-:W-:Y:S02]  /*30e0*/  LEA.HI.X.SX32 R27, R68, R17.reuse, 0x1, P1 ;  /* 0x00000011441b7211 */ /* 0x080fe400008f0eff */
[----:B------:R-:W-:Y:S02]  /*30f0*/  ISETP.LT.AND P1, PT, R30, UR7, !P0 ;  /* 0x000000071e007c0c */ /* 0x000fe4000c721270 */
[-C--:B------:R-:W-:Y:S01]  /*3100*/  LEA R30, P5, R31, R16.reuse, 0x1 ;  /* 0x000000101f1e7211 */ /* 0x080fe200078a08ff */
[----:B------:R3:W-:Y:S01]  /*3110*/  @P2 STG.E.U16 desc[UR14][R26.64], R13 ;  /* 0x0000000d1a002986 */ /* 0x0007e2000c10150e */
[----:B------:R-:W-:Y:S02]  /*3120*/  ISETP.LT.AND P2, PT, R21, UR7, !P0 ;  /* 0x0000000715007c0c */ /* 0x000fe4000c741270 */
[----:B------:R-:W-:Y:S01]  /*3130*/  LEA.HI.X.SX32 R31, R31, R17, 0x1, P5 ;  /* 0x000000111f1f7211 */ /* 0x000fe200028f0eff */
[----:B------:R4:W-:Y:S01]  /*3140*/  @P3 STG.E.U16 desc[UR14][R28.64], R14 ;  /* 0x0000000e1c003986 */ /* 0x0009e2000c10150e */
[----:B--2---:R-:W-:-:S02]  /*3150*/  LEA R24, P6, R32, R16, 0x1 ;  /* 0x0000001020187211 */ /* 0x004fc400078c08ff */
[----:B------:R-:W-:Y:S01]  /*3160*/  ISETP.LT.AND P5, PT, R66, UR7, !P0 ;  /* 0x0000000742007c0c */ /* 0x000fe2000c7a1270 */
[----:B------:R2:W-:Y:S01]  /*3170*/  @P4 STG.E.U16 desc[UR14][R30.64], R15 ;  /* 0x0000000f1e004986 */ /* 0x0005e2000c10150e */
[----:B------:R-:W-:Y:S01]  /*3180*/  PRMT R21, R12, 0x7632, R21 ;  /* 0x000076320c157816 */ /* 0x000fe20000000015 */
[----:B------:R-:W-:Y:S01]  /*3190*/  IMAD R66, R66, R3, RZ ;  /* 0x0000000342427224 */ /* 0x000fe200078e02ff */
[----:B------:R-:W-:Y:S02]  /*31a0*/  LEA.HI.X.SX32 R25, R32, R17, 0x1, P6 ;  /* 0x0000001120197211 */ /* 0x000fe400030f0eff */
[C---:B------:R-:W-:Y:S01]  /*31b0*/  ISETP.LT.AND P4, PT, R64.reuse, UR7, !P0 ;  /* 0x0000000740007c0c */ /* 0x040fe2000c781270 */
[-C--:B------:R-:W-:Y:S01]  /*31c0*/  IMAD R64, R64, R3.reuse, RZ ;  /* 0x0000000340407224 */ /* 0x080fe200078e02ff */
[-C--:B------:R-:W-:Y:S01]  /*31d0*/  LEA R12, P6, R66, R16.reuse, 0x1 ;  /* 0x00000010420c7211 */ /* 0x080fe200078c08ff */
[----:B------:R5:W-:Y:S01]  /*31e0*/  @P1 STG.E.U16 desc[UR14][R24.64], R21 ;  /* 0x0000001518001986 */ /* 0x000be2000c10150e */
[C---:B------:R-:W-:Y:S01]  /*31f0*/  ISETP.LT.AND P3, PT, R62.reuse, UR7, !P0 ;  /* 0x000000073e007c0c */ /* 0x040fe2000c761270 */
[----:B------:R-:W-:Y:S01]  /*3200*/  IMAD R62, R62, R3, RZ ;  /* 0x000000033e3e7224 */ /* 0x000fe200078e02ff */
[----:B---3--:R-:W-:-:S02]  /*3210*/  LEA R26, P1, R64, R16, 0x1 ;  /* 0x00000010401a7211 */ /* 0x008fc400078208ff */
[----:B----4-:R-:W-:Y:S02]  /*3220*/  PRMT R29, R14, 0x7632, R29 ;  /* 0x000076320e1d7816 */ /* 0x010fe4000000001d */
[----:B------:R-:W-:Y:S02]  /*3230*/  LEA.HI.X.SX32 R27, R64, R17, 0x1, P1 ;  /* 0x00000011401b7211 */ /* 0x000fe400008f0eff */
[C---:B------:R-:W-:Y:S01]  /*3240*/  ISETP.LT.AND P1, PT, R60.reuse, UR7, !P0 ;  /* 0x000000073c007c0c */ /* 0x040fe2000c721270 */
[----:B------:R-:W-:Y:S01]  /*3250*/  IMAD R60, R60, R3, RZ ;  /* 0x000000033c3c7224 */ /* 0x000fe200078e02ff */
[----:B--2---:R-:W-:Y:S02]  /*3260*/  PRMT R30, R15, 0x7632, R30 ;  /* 0x000076320f1e7816 */ /* 0x004fe4000000001e */
[----:B-----5:R-:W-:Y:S02]  /*3270*/  PRMT R25, R13, 0x7632, R25 ;  /* 0x000076320d197816 */ /* 0x020fe40000000019 */
[----:B------:R-:W-:-:S02]  /*3280*/  LEA.HI.X.SX32 R13, R66, R17, 0x1, P6 ;  /* 0x00000011420d7211 */ /* 0x000fc400030f0eff */
[----:B------:R-:W-:-:S03]  /*3290*/  LEA R14, P6, R62, R16, 0x1 ;  /* 0x000000103e0e7211 */ /* 0x000fc600078c08ff */
[----:B------:R2:W-:Y:S01]  /*32a0*/  @P5 STG.E.U16 desc[UR14][R12.64], R25 ;  /* 0x000000190c005986 */ /* 0x0005e2000c10150e */
[----:B------:R-:W-:Y:S02]  /*32b0*/  LEA.HI.X.SX32 R15, R62, R17, 0x1, P6 ;  /* 0x000000113e0f7211 */ /* 0x000fe400030f0eff */
[-C--:B------:R-:W-:Y:S01]  /*32c0*/  LEA R24, P5, R60, R16.reuse, 0x1 ;  /* 0x000000103c187211 */ /* 0x080fe200078a08ff */
[----:B------:R3:W-:Y:S01]  /*32d0*/  @P4 STG.E.U16 desc[UR14][R26.64], R29 ;  /* 0x0000001d1a004986 */ /* 0x0007e2000c10150e */
[C---:B------:R-:W-:Y:S01]  /*32e0*/  ISETP.LT.AND P4, PT, R58.reuse, UR7, !P0 ;  /* 0x000000073a007c0c */ /* 0x040fe2000c781270 */
[-C--:B------:R-:W-:Y:S02]  /*32f0*/  IMAD R58, R58, R3.reuse, RZ ;  /* 0x000000033a3a7224 */ /* 0x080fe400078e02ff */
[----:B------:R4:W-:Y:S01]  /*3300*/  @P3 STG.E.U16 desc[UR14][R14.64], R30 ;  /* 0x0000001e0e003986 */ /* 0x0009e2000c10150e */
[C---:B------:R-:W-:Y:S01]  /*3310*/  ISETP.LT.AND P3, PT, R56.reuse, UR7, !P0 ;  /* 0x0000000738007c0c */ /* 0x040fe2000c761270 */
[----:B------:R-:W-:Y:S01]  /*3320*/  IMAD R56, R56, R3, RZ ;  /* 0x0000000338387224 */ /* 0x000fe200078e02ff */
[----:B------:R-:W-:-:S02]  /*3330*/  LEA R28, P6, R58, R16, 0x1 ;  /* 0x000000103a1c7211 */ /* 0x000fc400078c08ff */
[----:B--2---:R-:W-:Y:S02]  /*3340*/  LEA.HI.X.SX32 R25, R60, R17, 0x1, P5 ;  /* 0x000000113c197211 */ /* 0x004fe400028f0eff */
[C---:B------:R-:W-:Y:S01]  /*3350*/  ISETP.LT.AND P5, PT, R54.reuse, UR7, !P0 ;  /* 0x0000000736007c0c */ /* 0x040fe2000c7a1270 */
[----:B------:R-:W-:Y:S01]  /*3360*/  IMAD R54, R54, R3, RZ ;  /* 0x0000000336367224 */ /* 0x000fe200078e02ff */
[-C--:B---3--:R-:W-:Y:S01]  /*3370*/  LEA.HI.X.SX32 R29, R58, R17.reuse, 0x1, P6 ;  /* 0x000000113a1d7211 */ /* 0x088fe200030f0eff */
[----:B0-----:R0:W-:Y:S01]  /*3380*/  @P1 STG.E.U16 desc[UR14][R24.64], R8 ;  /* 0x0000000818001986 */ /* 0x0011e2000c10150e */
[-C--:B------:R-:W-:Y:S02]  /*3390*/  LEA R12, P1, R56, R16.reuse, 0x1 ;  /* 0x00000010380c7211 */ /* 0x080fe400078208ff */
[----:B----4-:R-:W-:Y:S01]  /*33a0*/  LEA R14, P6, R54, R16, 0x1 ;  /* 0x00000010360e7211 */ /* 0x010fe200078c08ff */
[----:B------:R2:W-:Y:S01]  /*33b0*/  @P4 STG.E.U16 desc[UR14][R28.64], R9 ;  /* 0x000000091c004986 */ /* 0x0005e2000c10150e */
[----:B------:R-:W-:-:S02]  /*33c0*/  LEA.HI.X.SX32 R13, R56, R17, 0x1, P1 ;  /* 0x00000011380d7211 */ /* 0x000fc400008f0eff */
[C---:B------:R-:W-:Y:S01]  /*33d0*/  ISETP.LT.AND P4, PT, R52.reuse, UR7, !P0 ;  /* 0x0000000734007c0c */ /* 0x040fe2000c781270 */
[----:B------:R-:W-:Y:S01]  /*33e0*/  IMAD R52, R52, R3, RZ ;  /* 0x0000000334347224 */ /* 0x000fe200078e02ff */
[----:B------:R-:W-:Y:S01]  /*33f0*/  LEA.HI.X.SX32 R15, R54, R17, 0x1, P6 ;  /* 0x00000011360f7211 */ /* 0x000fe200030f0eff */
[----:B------:R3:W-:Y:S01]  /*3400*/  @P3 STG.E.U16 desc[UR14][R12.64], R10 ;  /* 0x0000000a0c003986 */ /* 0x0007e2000c10150e */
[C---:B------:R-:W-:Y:S01]  /*3410*/  ISETP.LT.AND P3, PT, R46.reuse, UR7, !P0 ;  /* 0x000000072e007c0c */ /* 0x040fe2000c761270 */
[----:B------:R-:W-:Y:S01]  /*3420*/  IMAD R46, R46, R3, RZ ;  /* 0x000000032e2e7224 */ /* 0x000fe200078e02ff */
[----:B0-----:R-:W-:Y:S01]  /*3430*/  LEA R24, P6, R52, R16, 0x1 ;  /* 0x0000001034187211 */ /* 0x001fe200078c08ff */
[----:B------:R0:W-:Y:S01]  /*3440*/  @P5 STG.E.U16 desc[UR14][R14.64], R11 ;  /* 0x0000000b0e005986 */ /* 0x0001e2000c10150e */
[----:B------:R-:W-:Y:S02]  /*3450*/  ISETP.LT.AND P1, PT, R36, UR7, !P0 ;  /* 0x0000000724007c0c */ /* 0x000fe4000c721270 */
[----:B------:R-:W-:-:S02]  /*3460*/  LEA.HI.X.SX32 R25, R52, R17, 0x1, P6 ;  /* 0x0000001134197211 */ /* 0x000fc400030f0eff */
[----:B--2---:R-:W-:Y:S02]  /*3470*/  PRMT R9, R8, 0x7632, R9 ;  /* 0x0000763208097816 */ /* 0x004fe40000000009 */
[C---:B------:R-:W-:Y:S01]  /*3480*/  ISETP.LT.AND P6, PT, R44.reuse, UR7, !P0 ;  /* 0x000000072c007c0c */ /* 0x040fe2000c7c1270 */
[----:B------:R-:W-:Y:S01]  /*3490*/  IMAD R44, R44, R3, RZ ;  /* 0x000000032c2c7224 */ /* 0x000fe200078e02ff */
[CC--:B------:R-:W-:Y:S01]  /*34a0*/  LEA R26, P5, R46.reuse, R16.reuse, 0x1 ;  /* 0x000000102e1a7211 */ /* 0x0c0fe200078a08ff */
[----:B------:R2:W-:Y:S01]  /*34b0*/  @P4 STG.E.U16 desc[UR14][R24.64], R9 ;  /* 0x0000000918004986 */ /* 0x0005e2000c10150e */
[----:B---3--:R-:W-:Y:S02]  /*34c0*/  PRMT R13, R9, 0x7632, R13 ;  /* 0x00007632090d7816 */ /* 0x008fe4000000000d */
[----:B------:R-:W-:Y:S02]  /*34d0*/  LEA.HI.X.SX32 R27, R46, R17, 0x1, P5 ;  /* 0x000000112e1b7211 */ /* 0x000fe400028f0eff */
[----:B------:R-:W-:-:S02]  /*34e0*/  LEA R8, P4, R44, R16, 0x1 ;  /* 0x000000102c087211 */ /* 0x000fc400078808ff */
[----:B0-----:R-:W-:Y:S01]  /*34f0*/  PRMT R11, R10, 0x7632, R11 ;  /* 0x000076320a0b7816 */ /* 0x001fe2000000000b */
[----:B------:R0:W-:Y:S01]  /*3500*/  @P3 STG.E.U16 desc[UR14][R26.64], R13 ;  /* 0x0000000d1a003986 */ /* 0x0001e2000c10150e */
[C---:B------:R-:W-:Y:S01]  /*3510*/  ISETP.LT.AND P3, PT, R38.reuse, UR7, !P0 ;  /* 0x0000000726007c0c */ /* 0x040fe2000c761270 */
[----:B------:R-:W-:Y:S01]  /*3520*/  IMAD R38, R38, R3, RZ ;  /* 0x0000000326267224 */ /* 0x000fe200078e02ff */
[----:B--2---:R-:W-:Y:S01]  /*3530*/  LEA.HI.X.SX32 R9, R44, R17, 0x1, P4 ;  /* 0x000000112c097211 */ /* 0x004fe200020f0eff */
[----:B------:R-:W-:Y:S01]  /*3540*/  IMAD R24, R3, 0x2, R18 ;  /* 0x0000000203187824 */ /* 0x000fe200078e0212 */
[----:B------:R-:W-:Y:S02]  /*3550*/  ISETP.LT.AND P4, PT, R61, UR7, !P0 ;  /* 0x000000073d007c0c */ /* 0x000fe4000c781270 */
[-C--:B------:R-:W-:Y:S01]  /*3560*/  LEA R12, P5, R38, R16.reuse, 0x1 ;  /* 0x00000010260c7211 */ /* 0x080fe200078a08ff */
[----:B------:R2:W-:Y:S01]  /*3570*/  @P6 STG.E.U16 desc[UR14][R8.64], R11 ;  /* 0x0000000b08006986 */ /* 0x0005e2000c10150e */
[----:B------:R-:W-:-:S02]  /*3580*/  LEA R10, P6, R18, R16, 0x1 ;  /* 0x00000010120a7211 */ /* 0x000fc400078c08ff */
[-C--:B0-----:R-:W-:Y:S02]  /*3590*/  LEA.HI.X.SX32 R13, R38, R17.reuse, 0x1, P5 ;  /* 0x00000011260d7211 */ /* 0x081fe400028f0eff */
[----:B------:R-:W-:Y:S02]  /*35a0*/  ISETP.LT.AND P5, PT, R59, UR7, !P0 ;  /* 0x000000073b007c0c */ /* 0x000fe4000c7a1270 */
[----:B--2---:R-:W-:Y:S02]  /*35b0*/  PRMT R9, R11, 0x7632, R9 ;  /* 0x000076320b097816 */ /* 0x004fe40000000009 */
[-C--:B------:R-:W-:Y:S01]  /*35c0*/  LEA.HI.X.SX32 R11, R18, R17.reuse, 0x1, P6 ;  /* 0x00000011120b7211 */ /* 0x080fe200030f0eff */
[----:B------:R-:W-:Y:S01]  /*35d0*/  IMAD R18, R3, 0x2, R24 ;  /* 0x0000000203127824 */ /* 0x000fe200078e0218 */
[CC--:B------:R-:W-:Y:S01]  /*35e0*/  LEA R14, P6, R24.reuse, R16.reuse, 0x1 ;  /* 0x00000010180e7211 */ /* 0x0c0fe200078c08ff */
[----:B------:R0:W-:Y:S01]  /*35f0*/  @P3 STG.E.U16 desc[UR14][R12.64], R9 ;  /* 0x000000090c003986 */ /* 0x0001e2000c10150e */
[----:B------:R-:W-:Y:S01]  /*3600*/  ISETP.LT.AND P3, PT, R57, UR7, !P0 ;  /* 0x0000000739007c0c */ /* 0x000fe2000c761270 */
[----:B------:R-:W-:Y:S01]  /*3610*/  IMAD R8, R3, 0x2, R18 ;  /* 0x0000000203087824 */ /* 0x000fe200078e0212 */
[----:B------:R-:W-:Y:S01]  /*3620*/  LEA.HI.X.SX32 R15, R24, R17, 0x1, P6 ;  /* 0x00000011180f7211 */ /* 0x000fe200030f0eff */
[----:B-1----:R-:W-:Y:S01]  /*3630*/  @P4 STG.E.U16 desc[UR14][R10.64], R4 ;  /* 0x000000040a004986 */ /* 0x002fe2000c10150e */
[----:B------:R-:W-:-:S02]  /*3640*/  LEA R24, P6, R18, R16, 0x1 ;  /* 0x0000001012187211 */ /* 0x000fc400078c08ff */
[----:B------:R-:W-:Y:S01]  /*3650*/  ISETP.LT.AND P4, PT, R55, UR7, !P0 ;  /* 0x0000000737007c0c */ /* 0x000fe2000c781270 */
[----:B------:R1:W-:Y:S01]  /*3660*/  @P5 STG.E.U16 desc[UR14][R14.64], R5 ;  /* 0x000000050e005986 */ /* 0x0003e2000c10150e */
[-C--:B------:R-:W-:Y:S01]  /*3670*/  LEA.HI.X.SX32 R25, R18, R17.reuse, 0x1, P6 ;  /* 0x0000001112197211 */ /* 0x080fe200030f0eff */
[----:B------:R-:W-:Y:S01]  /*3680*/  IMAD R18, R3, 0x2, R8 ;  /* 0x0000000203127824 */ /* 0x000fe200078e0208 */
[----:B------:R-:W-:Y:S02]  /*3690*/  ISETP.LT.AND P5, PT, R53, UR7, !P0 ;  /* 0x0000000735007c0c */ /* 0x000fe4000c7a1270 */
[C---:B0-----:R-:W-:Y:S01]  /*36a0*/  LEA R12, P6, R8.reuse, R16, 0x1 ;  /* 0x00000010080c7211 */ /* 0x041fe200078c08ff */
[----:B------:R-:W-:Y:S01]  /*36b0*/  @P3 STG.E.U16 desc[UR14][R24.64], R6 ;  /* 0x0000000618003986 */ /* 0x000fe2000c10150e */
[----:B------:R-:W-:Y:S01]  /*36c0*/  IMAD R28, R3, 0x2, R18 ;  /* 0x00000002031c7824 */ /* 0x000fe200078e0212 */
[----:B------:R-:W-:Y:S02]  /*36d0*/  ISETP.LT.AND P3, PT, R47, UR7, !P0 ;  /* 0x000000072f007c0c */ /* 0x000fe4000c761270 */
[----:B------:R-:W-:-:S02]  /*36e0*/  LEA.HI.X.SX32 R13, R8, R17, 0x1, P6 ;  /* 0x00000011080d7211 */ /* 0x000fc400030f0eff */
[----:B------:R-:W0:Y:S01]  /*36f0*/  LDS.128 R8, [R22] ;  /* 0x0000000016087984 */ /* 0x000e220000000c00 */
[-C--:B------:R-:W-:Y:S02]  /*3700*/  LEA R26, P6, R18, R16.reuse, 0x1 ;  /* 0x00000010121a7211 */ /* 0x080fe400078c08ff */
[----:B-1----:R-:W-:Y:S01]  /*3710*/  PRMT R15, R4, 0x7632, R15 ;  /* 0x00007632040f7816 */ /* 0x002fe2000000000f */
[----:B------:R-:W-:Y:S01]  /*3720*/  VIADD R4, R23, 0x2e ;  /* 0x0000002e17047836 */ /* 0x000fe20000000000 */
[----:B------:R-:W-:Y:S01]  /*3730*/  LEA.HI.X.SX32 R27, R18, R17, 0x1, P6 ;  /* 0x00000011121b7211 */ /* 0x000fe200030f0eff */
[----:B------:R1:W-:Y:S01]  /*3740*/  @P4 STG.E.U16 desc[UR14][R12.64], R7 ;  /* 0x000000070c004986 */ /* 0x0003e2000c10150e */
[----:B------:R-:W-:Y:S01]  /*3750*/  LEA R14, P6, R28, R16, 0x1 ;  /* 0x000000101c0e7211 */ /* 0x000fe200078c08ff */
[----:B------:R-:W-:Y:S01]  /*3760*/  IMAD R18, R3, 0x2, R28 ;  /* 0x0000000203127824 */ /* 0x000fe200078e021c */
[----:B------:R-:W-:Y:S01]  /*3770*/  ISETP.LT.AND P4, PT, R39, UR7, !P0 ;  /* 0x0000000727007c0c */ /* 0x000fe2000c781270 */
[----:B------:R2:W-:Y:S01]  /*3780*/  @P5 STG.E.U16 desc[UR14][R26.64], R15 ;  /* 0x0000000f1a005986 */ /* 0x0005e2000c10150e */
[----:B------:R-:W-:Y:S01]  /*3790*/  PRMT R5, R5, 0x7632, R5 ;  /* 0x0000763205057816 */ /* 0x000fe20000000005 */
[C---:B------:R-:W-:Y:S01]  /*37a0*/  IMAD R21, R4.reuse, R3, RZ ;  /* 0x0000000304157224 */ /* 0x040fe200078e02ff */
[----:B------:R-:W-:-:S02]  /*37b0*/  ISETP.LT.AND P5, PT, R4, UR7, !P0 ;  /* 0x0000000704007c0c */ /* 0x000fc4000c7a1270 */
[----:B-1----:R-:W-:Y:S02]  /*37c0*/  PRMT R7, R6, 0x7632, R7 ;  /* 0x0000763206077816 */ /* 0x002fe40000000007 */
[----:B--2---:R-:W-:Y:S02]  /*37d0*/  LEA.HI.X.SX32 R15, R28, R17, 0x1, P6 ;  /* 0x000000111c0f7211 */ /* 0x004fe400030f0eff */
[----:B------:R-:W-:-:S03]  /*37e0*/  LEA R4, P6, R18, R16, 0x1 ;  /* 0x0000001012047211 */ /* 0x000fc600078c08ff */
[----:B------:R1:W-:Y:S01]  /*37f0*/  @P3 STG.E.U16 desc[UR14][R14.64], R5 ;  /* 0x000000050e003986 */ /* 0x0003e2000c10150e */
[----:B------:R-:W-:Y:S02]  /*3800*/  ISETP.LT.AND P3, PT, R37, UR7, !P0 ;  /* 0x0000000725007c0c */ /* 0x000fe4000c761270 */
[----:B-1----:R-:W-:Y:S01]  /*3810*/  LEA.HI.X.SX32 R5, R18, R17, 0x1, P6 ;  /* 0x0000001112057211 */ /* 0x002fe200030f0eff */
[----:B------:R-:W-:Y:S01]  /*3820*/  IMAD R18, R3, 0x4, R18 ;  /* 0x0000000403127824 */ /* 0x000fe200078e0212 */
[-C--:B------:R-:W-:Y:S02]  /*3830*/  LEA R12, P6, R21, R16.reuse, 0x1 ;  /* 0x00000010150c7211 */ /* 0x080fe400078c08ff */
[----:B------:R-:W-:Y:S01]  /*3840*/  PRMT R15, R7, 0x7632, R15 ;  /* 0x00007632070f7816 */ /* 0x000fe2000000000f */
[----:B------:R1:W-:Y:S01]  /*3850*/  @P4 STG.E.U16 desc[UR14][R4.64], R7 ;  /* 0x0000000704004986 */ /* 0x0003e2000c10150e */
[----:B------:R-:W-:Y:S01]  /*3860*/  IMAD R22, R3, 0x2, R18 ;  /* 0x0000000203167824 */ /* 0x000fe200078e0212 */
[----:B------:R-:W-:-:S02]  /*3870*/  LEA R6, P4, R18, R16, 0x1 ;  /* 0x0000001012067211 */ /* 0x000fc400078808ff */
[----:B------:R-:W-:Y:S02]  /*3880*/  LEA.HI.X.SX32 R13, R21, R17, 0x1, P6 ;  /* 0x00000011150d7211 */ /* 0x000fe400030f0eff */
[----:B------:R-:W-:-:S03]  /*3890*/  LEA R14, P6, R22, R16, 0x1 ;  /* 0x00000010160e7211 */ /* 0x000fc600078c08ff */
[----:B------:R2:W-:Y:S01]  /*38a0*/  @P5 STG.E.U16 desc[UR14][R12.64], R15 ;  /* 0x0000000f0c005986 */ /* 0x0005e2000c10150e */
[----:B------:R-:W-:Y:S01]  /*38b0*/  ISETP.LT.AND P5, PT, R20, UR7, !P0 ;  /* 0x0000000714007c0c */ /* 0x000fe2000c7a1270 */
[----:B------:R-:W-:Y:S01]  /*38c0*/  VIADD R20, R23, 0x3e ;  /* 0x0000003e17147836 */ /* 0x000fe20000000000 */
[----:B-1----:R-:W-:Y:S01]  /*38d0*/  LEA.HI.X.SX32 R7, R18, R17, 0x1, P4 ;  /* 0x0000001112077211 */ /* 0x002fe200020f0eff */
[----:B------:R-:W-:Y:S01]  /*38e0*/  IMAD R18, R3, 0x2, R22 ;  /* 0x0000000203127824 */ /* 0x000fe200078e0216 */
[----:B------:R-:W-:Y:S01]  /*38f0*/  ISETP.LT.AND P4, PT, R19, UR7, !P0 ;  /* 0x0000000713007c0c */ /* 0x000fe2000c781270 */
[----:B------:R-:W-:Y:S02]  /*3900*/  IMAD R21, R20, R3, RZ ;  /* 0x0000000314157224 */ /* 0x000fe400078e02ff */
[----:B0-----:R-:W-:Y:S01]  /*3910*/  @P3 STG.E.U16 desc[UR14][R6.64], R8 ;  /* 0x0000000806003986 */ /* 0x001fe2000c10150e */
[----:B--2---:R-:W-:Y:S01]  /*3920*/  LEA.HI.X.SX32 R15, R22, R17, 0x1, P6 ;  /* 0x00000011160f7211 */ /* 0x004fe200030f0eff */
[----:B------:R-:W-:-:S04]  /*3930*/  IMAD R22, R3, 0x2, R18 ;  /* 0x0000000203167824 */ /* 0x000fc800078e0212 */
[C---:B------:R-:W-:Y:S01]  /*3940*/  IMAD R24, R3.reuse, 0x2, R22 ;  /* 0x0000000203187824 */ /* 0x040fe200078e0216 */
[----:B------:R0:W-:Y:S01]  /*3950*/  @P1 STG.E.U16 desc[UR14][R14.64], R9 ;  /* 0x000000090e001986 */ /* 0x0001e2000c10150e */
[-C--:B------:R-:W-:Y:S02]  /*3960*/  LEA R4, P1, R18, R16.reuse, 0x1 ;  /* 0x0000001012047211 */ /* 0x080fe400078208ff */
[C---:B------:R-:W-:Y:S01]  /*3970*/  IMAD R26, R3.reuse, 0x2, R24 ;  /* 0x00000002031a7824 */ /* 0x040fe200078e0218 */
[-C--:B------:R-:W-:Y:S02]  /*3980*/  LEA R12, P3, R22, R16.reuse, 0x1 ;  /* 0x00000010160c7211 */ /* 0x080fe400078608ff */
[-C--:B------:R-:W-:Y:S01]  /*3990*/  LEA.HI.X.SX32 R5, R18, R17.reuse, 0x1, P1 ;  /* 0x0000001112057211 */ /* 0x080fe200008f0eff */
[----:B------:R-:W-:Y:S01]  /*39a0*/  IMAD R3, R3, 0x2, R26 ;  /* 0x0000000203037824 */ /* 0x000fe200078e021a */
[----:B------:R-:W-:Y:S02]  /*39b0*/  LEA R18, P1, R24, R16, 0x1 ;  /* 0x0000001018127211 */ /* 0x000fe400078208ff */
[-C--:B------:R-:W-:Y:S01]  /*39c0*/  LEA.HI.X.SX32 R13, R22, R17.reuse, 0x1, P3 ;  /* 0x00000011160d7211 */ /* 0x080fe200018f0eff */
[----:B------:R1:W-:Y:S01]  /*39d0*/  @P5 STG.E.U16 desc[UR14][R4.64], R10 ;  /* 0x0000000a04005986 */ /* 0x0003e2000c10150e */
[----:B------:R-:W-:-:S02]  /*39e0*/  LEA.HI.X.SX32 R19, R24, R17, 0x1, P1 ;  /* 0x0000001118137211 */ /* 0x000fc400008f0eff */
[CC--:B0-----:R-:W-:Y:S01]  /*39f0*/  LEA R14, P1, R3.reuse, R16.reuse, 0x1 ;  /* 0x00000010030e7211 */ /* 0x0c1fe200078208ff */
[----:B------:R1:W-:Y:S01]  /*3a00*/  @P4 STG.E.U16 desc[UR14][R12.64], R11 ;  /* 0x0000000b0c004986 */ /* 0x0003e2000c10150e */
[----:B------:R-:W-:Y:S02]  /*3a10*/  ISETP.LT.AND P3, PT, R2, UR7, !P0 ;  /* 0x0000000702007c0c */ /* 0x000fe4000c761270 */
[----:B------:R-:W-:Y:S02]  /*3a20*/  LEA.HI.X.SX32 R15, R3, R17, 0x1, P1 ;  /* 0x00000011030f7211 */ /* 0x000fe400008f0eff */
[----:B------:R-:W-:Y:S02]  /*3a30*/  ISETP.LT.AND P1, PT, R0, UR7, !P0 ;  /* 0x0000000700007c0c */ /* 0x000fe4000c721270 */
[----:B------:R-:W-:Y:S02]  /*3a40*/  ISETP.LT.AND P0, PT, R20, UR7, !P0 ;  /* 0x0000000714007c0c */ /* 0x000fe4000c701270 */
[----:B------:R-:W-:-:S02]  /*3a50*/  LEA R6, P6, R26, R16, 0x1 ;  /* 0x000000101a067211 */ /* 0x000fc400078c08ff */
[----:B------:R-:W-:Y:S02]  /*3a60*/  PRMT R9, R8, 0x7632, R9 ;  /* 0x0000763208097816 */ /* 0x000fe40000000009 */
[-C--:B------:R-:W-:Y:S02]  /*3a70*/  LEA.HI.X.SX32 R7, R26, R17.reuse, 0x1, P6 ;  /* 0x000000111a077211 */ /* 0x080fe400030f0eff */
[----:B------:R-:W-:Y:S01]  /*3a80*/  PRMT R3, R9, 0x7632, R3 ;  /* 0x0000763209037816 */ /* 0x000fe20000000003 */
[----:B------:R1:W-:Y:S01]  /*3a90*/  @P3 STG.E.U16 desc[UR14][R18.64], R9 ;  /* 0x0000000912003986 */ /* 0x0003e2000c10150e */
[----:B------:R-:W-:Y:S02]  /*3aa0*/  PRMT R0, R10, 0x7632, R0 ;  /* 0x000076320a007816 */ /* 0x000fe40000000000 */
[C---:B------:R-:W-:Y:S01]  /*3ab0*/  LEA R16, P6, R21.reuse, R16, 0x1 ;  /* 0x0000001015107211 */ /* 0x040fe200078c08ff */
[----:B------:R1:W-:Y:S03]  /*3ac0*/  @P2 STG.E.U16 desc[UR14][R6.64], R3 ;  /* 0x0000000306002986 */ /* 0x0003e6000c10150e */
[----:B------:R-:W-:Y:S01]  /*3ad0*/  LEA.HI.X.SX32 R17, R21, R17, 0x1, P6 ;  /* 0x0000001115117211 */ /* 0x000fe200030f0eff */
[----:B------:R1:W-:Y:S01]  /*3ae0*/  @P1 STG.E.U16 desc[UR14][R14.64], R0 ;  /* 0x000000000e001986 */ /* 0x0003e2000c10150e */
[----:B------:R-:W-:Y:S07]  /*3af0*/  @!P0 EXIT ;  /* 0x000000000000894d */ /* 0x000fee0003800000 */
[----:B------:R-:W-:-:S05]  /*3b00*/  PRMT R8, R11, 0x7632, R8 ;  /* 0x000076320b087816 */ /* 0x000fca0000000008 */
[----:B------:R-:W-:Y:S01]  /*3b10*/  STG.E.U16 desc[UR14][R16.64], R8 ;  /* 0x0000000810007986 */ /* 0x000fe2000c10150e */
[----:B------:R-:W-:Y:S05]  /*3b20*/  EXIT ;  /* 0x000000000000794d */ /* 0x000fea0003800000 */
.L_x_2:
[----:B------:R-:W-:-:S00]  /*3b30*/  BRA `(.L_x_2) ;  /* 0xfffffffc00fc7947 */ /* 0x000fc0000383ffff */
[----:B------:R-:W-:-:S00]  /*3b40*/  NOP ;  /* 0x0000000000007918 */ /* 0x000fc00000000000 */
        /* <DEDUP_REMOVED lines=11> */
.L_x_3:


//--------------------- .nv.shared.matmul_kernel  --------------------------
	.section	.nv.shared.matmul_kernel,"aw",@nobits
	.sectionflags	@""
	.align	16
	.zero		1024


//--------------------- .nv.shared.reserved.0     --------------------------
	.section	.nv.shared.reserved.0,"aw",@nobits
	.weak		__nv_reservedSMEM_offset_0_alias
	.size		__nv_reservedSMEM_offset_0_alias, 0, 0
	.other		__nv_reservedSMEM_offset_0_alias,@"STO_CUDA_RESERVED_SHARED STV_DEFAULT"
__nv_reservedSMEM_offset_0_alias:
	.zero		0


//--------------------- .nv.constant0.matmul_kernel --------------------------
	.section	.nv.constant0.matmul_kernel,"a",@progbits
	.sectionflags	@""
	.align	4
.nv.constant0.matmul_kernel:
	.zero		608


//--------------------- SYMBOLS --------------------------

	.type		.nv.reservedSmem.offset0,@object
	.size		.nv.reservedSmem.offset0,0x4
